//
// Generated by NVIDIA NVVM Compiler
//
// Compiler Build ID: CL-36424714
// Cuda compilation tools, release 13.0, V13.0.88
// Based on NVVM 20.0.0
//

.version 9.0
.target sm_100
.address_size 64

	// .globl	_Z19kernelForceDirectedPfPiS0_S_f
.const .align 4 .b8 deviceParams[20];

.visible .entry _Z19kernelForceDirectedPfPiS0_S_f(
	.param .u64 .ptr .align 1 _Z19kernelForceDirectedPfPiS0_S_f_param_0,
	.param .u64 .ptr .align 1 _Z19kernelForceDirectedPfPiS0_S_f_param_1,
	.param .u64 .ptr .align 1 _Z19kernelForceDirectedPfPiS0_S_f_param_2,
	.param .u64 .ptr .align 1 _Z19kernelForceDirectedPfPiS0_S_f_param_3,
	.param .f32 _Z19kernelForceDirectedPfPiS0_S_f_param_4
)
{
	.reg .pred 	%p<27>;
	.reg .b32 	%r<117>;
	.reg .b32 	%f<434>;
	.reg .b64 	%rd<73>;
	.reg .b64 	%fd<43>;

	ld.param.u64 	%rd8, [_Z19kernelForceDirectedPfPiS0_S_f_param_0];
	ld.param.u64 	%rd9, [_Z19kernelForceDirectedPfPiS0_S_f_param_1];
	ld.param.u64 	%rd10, [_Z19kernelForceDirectedPfPiS0_S_f_param_2];
	ld.param.u64 	%rd11, [_Z19kernelForceDirectedPfPiS0_S_f_param_3];
	cvta.to.global.u64 	%rd1, %rd9;
	cvta.to.global.u64 	%rd2, %rd11;
	cvta.to.global.u64 	%rd3, %rd10;
	cvta.to.global.u64 	%rd4, %rd8;
	mov.u32 	%r42, %ctaid.x;
	mov.u32 	%r43, %ntid.x;
	mov.u32 	%r44, %tid.x;
	mad.lo.s32 	%r102, %r42, %r43, %r44;
	mov.u32 	%r45, %nctaid.x;
	mul.lo.s32 	%r2, %r43, %r45;
	ld.const.u32 	%r3, [deviceParams];
	setp.ge.s32 	%p1, %r102, %r3;
	@%p1 bra 	$L__BB0_35;
	setp.gt.s32 	%p2, %r3, 0;
	ld.const.f32 	%f1, [deviceParams+8];
	mul.f32 	%f2, %f1, %f1;
	cvt.rn.f32.s32 	%f3, %r3;
	@%p2 bra 	$L__BB0_2;
	bra.uni 	$L__BB0_23;
$L__BB0_2:
	and.b32  	%r70, %r3, 2147483644;
	neg.s32 	%r4, %r70;
	and.b32  	%r72, %r3, 3;
	add.s64 	%rd5, %rd4, 16;
$L__BB0_3:
	setp.lt.u32 	%p12, %r3, 4;
	shl.b32 	%r6, %r102, 1;
	mul.wide.s32 	%rd40, %r6, 4;
	add.s64 	%rd41, %rd4, %rd40;
	ld.global.v2.f32 	{%f4, %f5}, [%rd41];
	mov.f32 	%f421, 0f00000000;
	mov.b32 	%r110, 0;
	mov.f32 	%f420, %f421;
	@%p12 bra 	$L__BB0_6;
	mov.f32 	%f421, 0f00000000;
	mov.u64 	%rd72, %rd5;
	mov.u32 	%r103, %r4;
$L__BB0_5:
	.pragma "nounroll";
	and.b32  	%r110, %r3, 2147483644;
	ld.global.v2.f32 	{%f183, %f184}, [%rd72+-16];
	sub.f32 	%f185, %f4, %f183;
	sub.f32 	%f186, %f5, %f184;
	mul.f32 	%f187, %f186, %f186;
	fma.rn.f32 	%f188, %f185, %f185, %f187;
	sqrt.rn.f32 	%f189, %f188;
	cvt.f64.f32 	%fd15, %f189;
	max.f64 	%fd16, %fd15, 0d3F50624DD2F1A9FC;
	cvt.rn.f32.f64 	%f190, %fd16;
	div.rn.f32 	%f191, %f2, %f190;
	div.rn.f32 	%f192, %f191, %f3;
	div.rn.f32 	%f193, %f192, 0f42C80000;
	div.rn.f32 	%f194, %f185, %f190;
	fma.rn.f32 	%f195, %f194, %f193, %f420;
	div.rn.f32 	%f196, %f186, %f190;
	fma.rn.f32 	%f197, %f196, %f193, %f421;
	ld.global.v2.f32 	{%f198, %f199}, [%rd72+-8];
	sub.f32 	%f200, %f4, %f198;
	sub.f32 	%f201, %f5, %f199;
	mul.f32 	%f202, %f201, %f201;
	fma.rn.f32 	%f203, %f200, %f200, %f202;
	sqrt.rn.f32 	%f204, %f203;
	cvt.f64.f32 	%fd17, %f204;
	max.f64 	%fd18, %fd17, 0d3F50624DD2F1A9FC;
	cvt.rn.f32.f64 	%f205, %fd18;
	div.rn.f32 	%f206, %f2, %f205;
	div.rn.f32 	%f207, %f206, %f3;
	div.rn.f32 	%f208, %f207, 0f42C80000;
	div.rn.f32 	%f209, %f200, %f205;
	fma.rn.f32 	%f210, %f209, %f208, %f195;
	div.rn.f32 	%f211, %f201, %f205;
	fma.rn.f32 	%f212, %f211, %f208, %f197;
	ld.global.v2.f32 	{%f213, %f214}, [%rd72];
	sub.f32 	%f215, %f4, %f213;
	sub.f32 	%f216, %f5, %f214;
	mul.f32 	%f217, %f216, %f216;
	fma.rn.f32 	%f218, %f215, %f215, %f217;
	sqrt.rn.f32 	%f219, %f218;
	cvt.f64.f32 	%fd19, %f219;
	max.f64 	%fd20, %fd19, 0d3F50624DD2F1A9FC;
	cvt.rn.f32.f64 	%f220, %fd20;
	div.rn.f32 	%f221, %f2, %f220;
	div.rn.f32 	%f222, %f221, %f3;
	div.rn.f32 	%f223, %f222, 0f42C80000;
	div.rn.f32 	%f224, %f215, %f220;
	fma.rn.f32 	%f225, %f224, %f223, %f210;
	div.rn.f32 	%f226, %f216, %f220;
	fma.rn.f32 	%f227, %f226, %f223, %f212;
	ld.global.v2.f32 	{%f228, %f229}, [%rd72+8];
	sub.f32 	%f230, %f4, %f228;
	sub.f32 	%f231, %f5, %f229;
	mul.f32 	%f232, %f231, %f231;
	fma.rn.f32 	%f233, %f230, %f230, %f232;
	sqrt.rn.f32 	%f234, %f233;
	cvt.f64.f32 	%fd21, %f234;
	max.f64 	%fd22, %fd21, 0d3F50624DD2F1A9FC;
	cvt.rn.f32.f64 	%f235, %fd22;
	div.rn.f32 	%f236, %f2, %f235;
	div.rn.f32 	%f237, %f236, %f3;
	div.rn.f32 	%f238, %f237, 0f42C80000;
	div.rn.f32 	%f239, %f230, %f235;
	fma.rn.f32 	%f420, %f239, %f238, %f225;
	div.rn.f32 	%f240, %f231, %f235;
	fma.rn.f32 	%f421, %f240, %f238, %f227;
	add.s32 	%r103, %r103, 4;
	add.s64 	%rd72, %rd72, 32;
	setp.eq.s32 	%p13, %r103, 0;
	@%p13 bra 	$L__BB0_6;
	bra.uni 	$L__BB0_5;
$L__BB0_6:
	setp.eq.s32 	%p14, %r72, 0;
	@%p14 bra 	$L__BB0_11;
	setp.eq.s32 	%p15, %r72, 1;
	@%p15 bra 	$L__BB0_9;
	shl.b32 	%r73, %r110, 1;
	mul.wide.u32 	%rd42, %r73, 4;
	add.s64 	%rd43, %rd4, %rd42;
	ld.global.v2.f32 	{%f242, %f243}, [%rd43];
	sub.f32 	%f244, %f4, %f242;
	sub.f32 	%f245, %f5, %f243;
	mul.f32 	%f246, %f245, %f245;
	fma.rn.f32 	%f247, %f244, %f244, %f246;
	sqrt.rn.f32 	%f248, %f247;
	cvt.f64.f32 	%fd23, %f248;
	max.f64 	%fd24, %fd23, 0d3F50624DD2F1A9FC;
	cvt.rn.f32.f64 	%f249, %fd24;
	div.rn.f32 	%f250, %f2, %f249;
	div.rn.f32 	%f251, %f250, %f3;
	div.rn.f32 	%f252, %f251, 0f42C80000;
	div.rn.f32 	%f253, %f244, %f249;
	fma.rn.f32 	%f254, %f253, %f252, %f420;
	div.rn.f32 	%f255, %f245, %f249;
	fma.rn.f32 	%f256, %f255, %f252, %f421;
	ld.global.v2.f32 	{%f257, %f258}, [%rd43+8];
	sub.f32 	%f259, %f4, %f257;
	sub.f32 	%f260, %f5, %f258;
	mul.f32 	%f261, %f260, %f260;
	fma.rn.f32 	%f262, %f259, %f259, %f261;
	sqrt.rn.f32 	%f263, %f262;
	cvt.f64.f32 	%fd25, %f263;
	max.f64 	%fd26, %fd25, 0d3F50624DD2F1A9FC;
	cvt.rn.f32.f64 	%f264, %fd26;
	div.rn.f32 	%f265, %f2, %f264;
	div.rn.f32 	%f266, %f265, %f3;
	div.rn.f32 	%f267, %f266, 0f42C80000;
	div.rn.f32 	%f268, %f259, %f264;
	fma.rn.f32 	%f420, %f268, %f267, %f254;
	div.rn.f32 	%f269, %f260, %f264;
	fma.rn.f32 	%f421, %f269, %f267, %f256;
	sub.s32 	%r74, %r73, %r110;
	add.s32 	%r110, %r74, 2;
$L__BB0_9:
	and.b32  	%r75, %r3, 1;
	setp.eq.b32 	%p16, %r75, 1;
	not.pred 	%p17, %p16;
	@%p17 bra 	$L__BB0_11;
	shl.b32 	%r76, %r110, 1;
	mul.wide.u32 	%rd44, %r76, 4;
	add.s64 	%rd45, %rd4, %rd44;
	ld.global.v2.f32 	{%f270, %f271}, [%rd45];
	sub.f32 	%f272, %f4, %f270;
	sub.f32 	%f273, %f5, %f271;
	mul.f32 	%f274, %f273, %f273;
	fma.rn.f32 	%f275, %f272, %f272, %f274;
	sqrt.rn.f32 	%f276, %f275;
	cvt.f64.f32 	%fd27, %f276;
	max.f64 	%fd28, %fd27, 0d3F50624DD2F1A9FC;
	cvt.rn.f32.f64 	%f277, %fd28;
	div.rn.f32 	%f278, %f2, %f277;
	div.rn.f32 	%f279, %f278, %f3;
	div.rn.f32 	%f280, %f279, 0f42C80000;
	div.rn.f32 	%f281, %f272, %f277;
	fma.rn.f32 	%f420, %f281, %f280, %f420;
	div.rn.f32 	%f282, %f273, %f277;
	fma.rn.f32 	%f421, %f282, %f280, %f421;
$L__BB0_11:
	setp.gt.s32 	%p18, %r102, 0;
	mov.b32 	%r107, 0;
	@%p18 bra 	$L__BB0_12;
	bra.uni 	$L__BB0_13;
$L__BB0_12:
	add.s32 	%r78, %r102, -1;
	mul.wide.u32 	%rd46, %r78, 4;
	add.s64 	%rd47, %rd3, %rd46;
	ld.global.u32 	%r107, [%rd47];
$L__BB0_13:
	mul.wide.s32 	%rd48, %r102, 4;
	add.s64 	%rd49, %rd3, %rd48;
	ld.global.u32 	%r12, [%rd49];
	setp.lt.s32 	%p19, %r107, %r12;
	@%p19 bra 	$L__BB0_15;
$L__BB0_14:
	mul.wide.s32 	%rd70, %r6, 4;
	add.s64 	%rd71, %rd2, %rd70;
	st.global.f32 	[%rd71], %f420;
	st.global.f32 	[%rd71+4], %f421;
	add.s32 	%r102, %r102, %r2;
	setp.lt.s32 	%p26, %r102, %r3;
	@%p26 bra 	$L__BB0_3;
	bra.uni 	$L__BB0_35;
$L__BB0_15:
	add.s32 	%r79, %r107, 1;
	max.s32 	%r80, %r12, %r79;
	sub.s32 	%r18, %r80, %r107;
	and.b32  	%r19, %r18, 3;
	sub.s32 	%r81, %r107, %r80;
	setp.gt.u32 	%p20, %r81, -4;
	@%p20 bra 	$L__BB0_18;
	mov.b32 	%r106, 0;
$L__BB0_17:
	.pragma "nounroll";
	shl.b32 	%r83, %r107, 1;
	mul.wide.s32 	%rd50, %r83, 4;
	add.s64 	%rd51, %rd1, %rd50;
	ld.global.u32 	%r84, [%rd51+4];
	shl.b32 	%r85, %r84, 1;
	mul.wide.s32 	%rd52, %r85, 4;
	add.s64 	%rd53, %rd4, %rd52;
	ld.global.v2.f32 	{%f284, %f285}, [%rd53];
	sub.f32 	%f286, %f4, %f284;
	sub.f32 	%f287, %f5, %f285;
	mul.f32 	%f288, %f287, %f287;
	fma.rn.f32 	%f289, %f286, %f286, %f288;
	sqrt.rn.f32 	%f290, %f289;
	cvt.f64.f32 	%fd29, %f290;
	max.f64 	%fd30, %fd29, 0d3F50624DD2F1A9FC;
	cvt.rn.f32.f64 	%f291, %fd30;
	mul.f32 	%f292, %f291, %f291;
	div.rn.f32 	%f293, %f292, %f1;
	div.rn.f32 	%f294, %f293, %f3;
	div.rn.f32 	%f295, %f286, %f291;
	mul.f32 	%f296, %f295, %f294;
	sub.f32 	%f297, %f420, %f296;
	div.rn.f32 	%f298, %f287, %f291;
	mul.f32 	%f299, %f298, %f294;
	sub.f32 	%f300, %f421, %f299;
	ld.global.u32 	%r86, [%rd51+12];
	shl.b32 	%r87, %r86, 1;
	mul.wide.s32 	%rd54, %r87, 4;
	add.s64 	%rd55, %rd4, %rd54;
	ld.global.v2.f32 	{%f301, %f302}, [%rd55];
	sub.f32 	%f303, %f4, %f301;
	sub.f32 	%f304, %f5, %f302;
	mul.f32 	%f305, %f304, %f304;
	fma.rn.f32 	%f306, %f303, %f303, %f305;
	sqrt.rn.f32 	%f307, %f306;
	cvt.f64.f32 	%fd31, %f307;
	max.f64 	%fd32, %fd31, 0d3F50624DD2F1A9FC;
	cvt.rn.f32.f64 	%f308, %fd32;
	mul.f32 	%f309, %f308, %f308;
	div.rn.f32 	%f310, %f309, %f1;
	div.rn.f32 	%f311, %f310, %f3;
	div.rn.f32 	%f312, %f303, %f308;
	mul.f32 	%f313, %f312, %f311;
	sub.f32 	%f314, %f297, %f313;
	div.rn.f32 	%f315, %f304, %f308;
	mul.f32 	%f316, %f315, %f311;
	sub.f32 	%f317, %f300, %f316;
	ld.global.u32 	%r88, [%rd51+20];
	shl.b32 	%r89, %r88, 1;
	mul.wide.s32 	%rd56, %r89, 4;
	add.s64 	%rd57, %rd4, %rd56;
	ld.global.v2.f32 	{%f318, %f319}, [%rd57];
	sub.f32 	%f320, %f4, %f318;
	sub.f32 	%f321, %f5, %f319;
	mul.f32 	%f322, %f321, %f321;
	fma.rn.f32 	%f323, %f320, %f320, %f322;
	sqrt.rn.f32 	%f324, %f323;
	cvt.f64.f32 	%fd33, %f324;
	max.f64 	%fd34, %fd33, 0d3F50624DD2F1A9FC;
	cvt.rn.f32.f64 	%f325, %fd34;
	mul.f32 	%f326, %f325, %f325;
	div.rn.f32 	%f327, %f326, %f1;
	div.rn.f32 	%f328, %f327, %f3;
	div.rn.f32 	%f329, %f320, %f325;
	mul.f32 	%f330, %f329, %f328;
	sub.f32 	%f331, %f314, %f330;
	div.rn.f32 	%f332, %f321, %f325;
	mul.f32 	%f333, %f332, %f328;
	sub.f32 	%f334, %f317, %f333;
	ld.global.u32 	%r90, [%rd51+28];
	shl.b32 	%r91, %r90, 1;
	mul.wide.s32 	%rd58, %r91, 4;
	add.s64 	%rd59, %rd4, %rd58;
	ld.global.v2.f32 	{%f335, %f336}, [%rd59];
	sub.f32 	%f337, %f4, %f335;
	sub.f32 	%f338, %f5, %f336;
	mul.f32 	%f339, %f338, %f338;
	fma.rn.f32 	%f340, %f337, %f337, %f339;
	sqrt.rn.f32 	%f341, %f340;
	cvt.f64.f32 	%fd35, %f341;
	max.f64 	%fd36, %fd35, 0d3F50624DD2F1A9FC;
	cvt.rn.f32.f64 	%f342, %fd36;
	mul.f32 	%f343, %f342, %f342;
	div.rn.f32 	%f344, %f343, %f1;
	div.rn.f32 	%f345, %f344, %f3;
	div.rn.f32 	%f346, %f337, %f342;
	mul.f32 	%f347, %f346, %f345;
	sub.f32 	%f420, %f331, %f347;
	div.rn.f32 	%f348, %f338, %f342;
	mul.f32 	%f349, %f348, %f345;
	sub.f32 	%f421, %f334, %f349;
	add.s32 	%r107, %r107, 4;
	add.s32 	%r106, %r106, 4;
	and.b32  	%r92, %r18, -4;
	setp.eq.s32 	%p21, %r106, %r92;
	@%p21 bra 	$L__BB0_18;
	bra.uni 	$L__BB0_17;
$L__BB0_18:
	setp.eq.s32 	%p22, %r19, 0;
	@%p22 bra 	$L__BB0_14;
	setp.eq.s32 	%p23, %r19, 1;
	@%p23 bra 	$L__BB0_21;
	shl.b32 	%r93, %r107, 1;
	mul.wide.s32 	%rd60, %r93, 4;
	add.s64 	%rd61, %rd1, %rd60;
	ld.global.u32 	%r94, [%rd61+4];
	shl.b32 	%r95, %r94, 1;
	mul.wide.s32 	%rd62, %r95, 4;
	add.s64 	%rd63, %rd4, %rd62;
	ld.global.v2.f32 	{%f351, %f352}, [%rd63];
	sub.f32 	%f353, %f4, %f351;
	sub.f32 	%f354, %f5, %f352;
	mul.f32 	%f355, %f354, %f354;
	fma.rn.f32 	%f356, %f353, %f353, %f355;
	sqrt.rn.f32 	%f357, %f356;
	cvt.f64.f32 	%fd37, %f357;
	max.f64 	%fd38, %fd37, 0d3F50624DD2F1A9FC;
	cvt.rn.f32.f64 	%f358, %fd38;
	mul.f32 	%f359, %f358, %f358;
	div.rn.f32 	%f360, %f359, %f1;
	div.rn.f32 	%f361, %f360, %f3;
	div.rn.f32 	%f362, %f353, %f358;
	mul.f32 	%f363, %f362, %f361;
	sub.f32 	%f364, %f420, %f363;
	div.rn.f32 	%f365, %f354, %f358;
	mul.f32 	%f366, %f365, %f361;
	sub.f32 	%f367, %f421, %f366;
	ld.global.u32 	%r96, [%rd61+12];
	shl.b32 	%r97, %r96, 1;
	mul.wide.s32 	%rd64, %r97, 4;
	add.s64 	%rd65, %rd4, %rd64;
	ld.global.v2.f32 	{%f368, %f369}, [%rd65];
	sub.f32 	%f370, %f4, %f368;
	sub.f32 	%f371, %f5, %f369;
	mul.f32 	%f372, %f371, %f371;
	fma.rn.f32 	%f373, %f370, %f370, %f372;
	sqrt.rn.f32 	%f374, %f373;
	cvt.f64.f32 	%fd39, %f374;
	max.f64 	%fd40, %fd39, 0d3F50624DD2F1A9FC;
	cvt.rn.f32.f64 	%f375, %fd40;
	mul.f32 	%f376, %f375, %f375;
	div.rn.f32 	%f377, %f376, %f1;
	div.rn.f32 	%f378, %f377, %f3;
	div.rn.f32 	%f379, %f370, %f375;
	mul.f32 	%f380, %f379, %f378;
	sub.f32 	%f420, %f364, %f380;
	div.rn.f32 	%f381, %f371, %f375;
	mul.f32 	%f382, %f381, %f378;
	sub.f32 	%f421, %f367, %f382;
	add.s32 	%r107, %r107, 2;
$L__BB0_21:
	and.b32  	%r98, %r18, 1;
	setp.eq.b32 	%p24, %r98, 1;
	not.pred 	%p25, %p24;
	@%p25 bra 	$L__BB0_14;
	shl.b32 	%r99, %r107, 1;
	mul.wide.s32 	%rd66, %r99, 4;
	add.s64 	%rd67, %rd1, %rd66;
	ld.global.u32 	%r100, [%rd67+4];
	shl.b32 	%r101, %r100, 1;
	mul.wide.s32 	%rd68, %r101, 4;
	add.s64 	%rd69, %rd4, %rd68;
	ld.global.v2.f32 	{%f383, %f384}, [%rd69];
	sub.f32 	%f385, %f4, %f383;
	sub.f32 	%f386, %f5, %f384;
	mul.f32 	%f387, %f386, %f386;
	fma.rn.f32 	%f388, %f385, %f385, %f387;
	sqrt.rn.f32 	%f389, %f388;
	cvt.f64.f32 	%fd41, %f389;
	max.f64 	%fd42, %fd41, 0d3F50624DD2F1A9FC;
	cvt.rn.f32.f64 	%f390, %fd42;
	mul.f32 	%f391, %f390, %f390;
	div.rn.f32 	%f392, %f391, %f1;
	div.rn.f32 	%f393, %f392, %f3;
	div.rn.f32 	%f394, %f385, %f390;
	mul.f32 	%f395, %f394, %f393;
	sub.f32 	%f420, %f420, %f395;
	div.rn.f32 	%f396, %f386, %f390;
	mul.f32 	%f397, %f396, %f393;
	sub.f32 	%f421, %f421, %f397;
	bra.uni 	$L__BB0_14;
$L__BB0_23:
	shl.b32 	%r27, %r102, 1;
	mul.wide.s32 	%rd12, %r27, 4;
	add.s64 	%rd13, %rd4, %rd12;
	ld.global.v2.f32 	{%f42, %f43}, [%rd13];
	setp.lt.s32 	%p3, %r102, 1;
	mov.b32 	%r115, 0;
	@%p3 bra 	$L__BB0_25;
	add.s32 	%r47, %r102, -1;
	mul.wide.u32 	%rd14, %r47, 4;
	add.s64 	%rd15, %rd3, %rd14;
	ld.global.u32 	%r115, [%rd15];
$L__BB0_25:
	mul.wide.s32 	%rd16, %r102, 4;
	add.s64 	%rd17, %rd3, %rd16;
	ld.global.u32 	%r30, [%rd17];
	setp.ge.s32 	%p4, %r115, %r30;
	mov.f32 	%f432, 0f00000000;
	mov.f32 	%f433, %f432;
	@%p4 bra 	$L__BB0_34;
	add.s32 	%r48, %r115, 1;
	max.s32 	%r49, %r30, %r48;
	sub.s32 	%r31, %r49, %r115;
	and.b32  	%r32, %r31, 3;
	sub.s32 	%r50, %r115, %r49;
	setp.gt.u32 	%p5, %r50, -4;
	mov.f32 	%f433, 0f00000000;
	mov.f32 	%f432, %f433;
	@%p5 bra 	$L__BB0_29;
	and.b32  	%r33, %r31, -4;
	mov.b32 	%r114, 0;
	mov.f32 	%f433, 0f00000000;
$L__BB0_28:
	.pragma "nounroll";
	shl.b32 	%r52, %r115, 1;
	mul.wide.s32 	%rd18, %r52, 4;
	add.s64 	%rd19, %rd1, %rd18;
	ld.global.u32 	%r53, [%rd19+4];
	shl.b32 	%r54, %r53, 1;
	mul.wide.s32 	%rd20, %r54, 4;
	add.s64 	%rd21, %rd4, %rd20;
	ld.global.v2.f32 	{%f66, %f67}, [%rd21];
	sub.f32 	%f68, %f42, %f66;
	sub.f32 	%f69, %f43, %f67;
	mul.f32 	%f70, %f69, %f69;
	fma.rn.f32 	%f71, %f68, %f68, %f70;
	sqrt.rn.f32 	%f72, %f71;
	cvt.f64.f32 	%fd1, %f72;
	max.f64 	%fd2, %fd1, 0d3F50624DD2F1A9FC;
	cvt.rn.f32.f64 	%f73, %fd2;
	mul.f32 	%f74, %f73, %f73;
	div.rn.f32 	%f75, %f74, %f1;
	div.rn.f32 	%f76, %f75, %f3;
	div.rn.f32 	%f77, %f68, %f73;
	mul.f32 	%f78, %f77, %f76;
	sub.f32 	%f79, %f432, %f78;
	div.rn.f32 	%f80, %f69, %f73;
	mul.f32 	%f81, %f80, %f76;
	sub.f32 	%f82, %f433, %f81;
	ld.global.u32 	%r55, [%rd19+12];
	shl.b32 	%r56, %r55, 1;
	mul.wide.s32 	%rd22, %r56, 4;
	add.s64 	%rd23, %rd4, %rd22;
	ld.global.v2.f32 	{%f83, %f84}, [%rd23];
	sub.f32 	%f85, %f42, %f83;
	sub.f32 	%f86, %f43, %f84;
	mul.f32 	%f87, %f86, %f86;
	fma.rn.f32 	%f88, %f85, %f85, %f87;
	sqrt.rn.f32 	%f89, %f88;
	cvt.f64.f32 	%fd3, %f89;
	max.f64 	%fd4, %fd3, 0d3F50624DD2F1A9FC;
	cvt.rn.f32.f64 	%f90, %fd4;
	mul.f32 	%f91, %f90, %f90;
	div.rn.f32 	%f92, %f91, %f1;
	div.rn.f32 	%f93, %f92, %f3;
	div.rn.f32 	%f94, %f85, %f90;
	mul.f32 	%f95, %f94, %f93;
	sub.f32 	%f96, %f79, %f95;
	div.rn.f32 	%f97, %f86, %f90;
	mul.f32 	%f98, %f97, %f93;
	sub.f32 	%f99, %f82, %f98;
	ld.global.u32 	%r57, [%rd19+20];
	shl.b32 	%r58, %r57, 1;
	mul.wide.s32 	%rd24, %r58, 4;
	add.s64 	%rd25, %rd4, %rd24;
	ld.global.v2.f32 	{%f100, %f101}, [%rd25];
	sub.f32 	%f102, %f42, %f100;
	sub.f32 	%f103, %f43, %f101;
	mul.f32 	%f104, %f103, %f103;
	fma.rn.f32 	%f105, %f102, %f102, %f104;
	sqrt.rn.f32 	%f106, %f105;
	cvt.f64.f32 	%fd5, %f106;
	max.f64 	%fd6, %fd5, 0d3F50624DD2F1A9FC;
	cvt.rn.f32.f64 	%f107, %fd6;
	mul.f32 	%f108, %f107, %f107;
	div.rn.f32 	%f109, %f108, %f1;
	div.rn.f32 	%f110, %f109, %f3;
	div.rn.f32 	%f111, %f102, %f107;
	mul.f32 	%f112, %f111, %f110;
	sub.f32 	%f113, %f96, %f112;
	div.rn.f32 	%f114, %f103, %f107;
	mul.f32 	%f115, %f114, %f110;
	sub.f32 	%f116, %f99, %f115;
	ld.global.u32 	%r59, [%rd19+28];
	shl.b32 	%r60, %r59, 1;
	mul.wide.s32 	%rd26, %r60, 4;
	add.s64 	%rd27, %rd4, %rd26;
	ld.global.v2.f32 	{%f117, %f118}, [%rd27];
	sub.f32 	%f119, %f42, %f117;
	sub.f32 	%f120, %f43, %f118;
	mul.f32 	%f121, %f120, %f120;
	fma.rn.f32 	%f122, %f119, %f119, %f121;
	sqrt.rn.f32 	%f123, %f122;
	cvt.f64.f32 	%fd7, %f123;
	max.f64 	%fd8, %fd7, 0d3F50624DD2F1A9FC;
	cvt.rn.f32.f64 	%f124, %fd8;
	mul.f32 	%f125, %f124, %f124;
	div.rn.f32 	%f126, %f125, %f1;
	div.rn.f32 	%f127, %f126, %f3;
	div.rn.f32 	%f128, %f119, %f124;
	mul.f32 	%f129, %f128, %f127;
	sub.f32 	%f432, %f113, %f129;
	div.rn.f32 	%f130, %f120, %f124;
	mul.f32 	%f131, %f130, %f127;
	sub.f32 	%f433, %f116, %f131;
	add.s32 	%r115, %r115, 4;
	add.s32 	%r114, %r114, 4;
	setp.ne.s32 	%p6, %r114, %r33;
	@%p6 bra 	$L__BB0_28;
$L__BB0_29:
	setp.eq.s32 	%p7, %r32, 0;
	@%p7 bra 	$L__BB0_34;
	setp.eq.s32 	%p8, %r32, 1;
	@%p8 bra 	$L__BB0_32;
	shl.b32 	%r61, %r115, 1;
	mul.wide.s32 	%rd28, %r61, 4;
	add.s64 	%rd29, %rd1, %rd28;
	ld.global.u32 	%r62, [%rd29+4];
	shl.b32 	%r63, %r62, 1;
	mul.wide.s32 	%rd30, %r63, 4;
	add.s64 	%rd31, %rd4, %rd30;
	ld.global.v2.f32 	{%f133, %f134}, [%rd31];
	sub.f32 	%f135, %f42, %f133;
	sub.f32 	%f136, %f43, %f134;
	mul.f32 	%f137, %f136, %f136;
	fma.rn.f32 	%f138, %f135, %f135, %f137;
	sqrt.rn.f32 	%f139, %f138;
	cvt.f64.f32 	%fd9, %f139;
	max.f64 	%fd10, %fd9, 0d3F50624DD2F1A9FC;
	cvt.rn.f32.f64 	%f140, %fd10;
	mul.f32 	%f141, %f140, %f140;
	div.rn.f32 	%f142, %f141, %f1;
	div.rn.f32 	%f143, %f142, %f3;
	div.rn.f32 	%f144, %f135, %f140;
	mul.f32 	%f145, %f144, %f143;
	sub.f32 	%f146, %f432, %f145;
	div.rn.f32 	%f147, %f136, %f140;
	mul.f32 	%f148, %f147, %f143;
	sub.f32 	%f149, %f433, %f148;
	ld.global.u32 	%r64, [%rd29+12];
	shl.b32 	%r65, %r64, 1;
	mul.wide.s32 	%rd32, %r65, 4;
	add.s64 	%rd33, %rd4, %rd32;
	ld.global.v2.f32 	{%f150, %f151}, [%rd33];
	sub.f32 	%f152, %f42, %f150;
	sub.f32 	%f153, %f43, %f151;
	mul.f32 	%f154, %f153, %f153;
	fma.rn.f32 	%f155, %f152, %f152, %f154;
	sqrt.rn.f32 	%f156, %f155;
	cvt.f64.f32 	%fd11, %f156;
	max.f64 	%fd12, %fd11, 0d3F50624DD2F1A9FC;
	cvt.rn.f32.f64 	%f157, %fd12;
	mul.f32 	%f158, %f157, %f157;
	div.rn.f32 	%f159, %f158, %f1;
	div.rn.f32 	%f160, %f159, %f3;
	div.rn.f32 	%f161, %f152, %f157;
	mul.f32 	%f162, %f161, %f160;
	sub.f32 	%f432, %f146, %f162;
	div.rn.f32 	%f163, %f153, %f157;
	mul.f32 	%f164, %f163, %f160;
	sub.f32 	%f433, %f149, %f164;
	add.s32 	%r115, %r115, 2;
$L__BB0_32:
	and.b32  	%r66, %r31, 1;
	setp.eq.b32 	%p9, %r66, 1;
	not.pred 	%p10, %p9;
	@%p10 bra 	$L__BB0_34;
	shl.b32 	%r67, %r115, 1;
	mul.wide.s32 	%rd34, %r67, 4;
	add.s64 	%rd35, %rd1, %rd34;
	ld.global.u32 	%r68, [%rd35+4];
	shl.b32 	%r69, %r68, 1;
	mul.wide.s32 	%rd36, %r69, 4;
	add.s64 	%rd37, %rd4, %rd36;
	ld.global.v2.f32 	{%f165, %f166}, [%rd37];
	sub.f32 	%f167, %f42, %f165;
	sub.f32 	%f168, %f43, %f166;
	mul.f32 	%f169, %f168, %f168;
	fma.rn.f32 	%f170, %f167, %f167, %f169;
	sqrt.rn.f32 	%f171, %f170;
	cvt.f64.f32 	%fd13, %f171;
	max.f64 	%fd14, %fd13, 0d3F50624DD2F1A9FC;
	cvt.rn.f32.f64 	%f172, %fd14;
	mul.f32 	%f173, %f172, %f172;
	div.rn.f32 	%f174, %f173, %f1;
	div.rn.f32 	%f175, %f174, %f3;
	div.rn.f32 	%f176, %f167, %f172;
	mul.f32 	%f177, %f176, %f175;
	sub.f32 	%f432, %f432, %f177;
	div.rn.f32 	%f178, %f168, %f172;
	mul.f32 	%f179, %f178, %f175;
	sub.f32 	%f433, %f433, %f179;
$L__BB0_34:
	add.s64 	%rd39, %rd2, %rd12;
	st.global.f32 	[%rd39], %f432;
	st.global.f32 	[%rd39+4], %f433;
	add.s32 	%r102, %r102, %r2;
	setp.lt.s32 	%p11, %r102, %r3;
	@%p11 bra 	$L__BB0_23;
$L__BB0_35:
	ret;

}
	// .globl	_Z12kernelUpdatePfS_
.visible .entry _Z12kernelUpdatePfS_(
	.param .u64 .ptr .align 1 _Z12kernelUpdatePfS__param_0,
	.param .u64 .ptr .align 1 _Z12kernelUpdatePfS__param_1
)
{
	.reg .pred 	%p<2>;
	.reg .b32 	%r<7>;
	.reg .b32 	%f<21>;
	.reg .b64 	%rd<8>;
	.reg .b64 	%fd<7>;

	ld.param.u64 	%rd2, [_Z12kernelUpdatePfS__param_0];
	ld.param.u64 	%rd3, [_Z12kernelUpdatePfS__param_1];
	cvta.to.global.u64 	%rd4, %rd3;
	cvta.to.global.u64 	%rd5, %rd2;
	ld.const.u32 	%r1, [deviceParams+16];
	cvt.rn.f32.s32 	%f1, %r1;
	mov.u32 	%r2, %tid.x;
	mov.u32 	%r3, %ctaid.x;
	mov.u32 	%r4, %ntid.x;
	mad.lo.s32 	%r5, %r3, %r4, %r2;
	shl.b32 	%r6, %r5, 1;
	mul.wide.s32 	%rd6, %r6, 4;
	add.s64 	%rd1, %rd5, %rd6;
	ld.global.v2.f32 	{%f2, %f3}, [%rd1];
	add.s64 	%rd7, %rd4, %rd6;
	ld.global.f32 	%f19, [%rd7];
	ld.global.f32 	%f20, [%rd7+4];
	mul.f32 	%f11, %f20, %f20;
	fma.rn.f32 	%f12, %f19, %f19, %f11;
	sqrt.rn.f32 	%f6, %f12;
	setp.leu.f32 	%p1, %f6, %f1;
	@%p1 bra 	$L__BB1_2;
	div.rn.f32 	%f13, %f19, %f6;
	mul.f32 	%f19, %f13, %f1;
	div.rn.f32 	%f14, %f20, %f6;
	mul.f32 	%f20, %f14, %f1;
$L__BB1_2:
	add.f32 	%f15, %f2, %f19;
	add.f32 	%f16, %f3, %f20;
	cvt.f64.f32 	%fd1, %f15;
	max.f64 	%fd2, %fd1, 0dC014000000000000;
	min.f64 	%fd3, %fd2, 0d4014000000000000;
	cvt.rn.f32.f64 	%f17, %fd3;
	cvt.f64.f32 	%fd4, %f16;
	max.f64 	%fd5, %fd4, 0dC014000000000000;
	min.f64 	%fd6, %fd5, 0d4014000000000000;
	cvt.rn.f32.f64 	%f18, %fd6;
	st.global.v2.f32 	[%rd1], {%f17, %f18};
	ret;

}


// ===== COMPILED SASS (sm_100) =====

	.target	sm_100

	.elftype	@"ET_EXEC"


//--------------------- .note.nv.tkinfo           --------------------------
	.section	.note.nv.tkinfo,"",@"SHT_NOTE"
	.sectionflags	@"SHF_NOTE_NV_TKINFO"
	.tkinfo
        /*0018*/ 	.word	0x00000002
        /*0030*/ 	.string	""
        /*0030*/ 	.string	"ptxas"
        /*0030*/ 	.string	"Cuda compilation tools, release 13.0, V13.0.88"
        /*0030*/ 	.string	"Build cuda_13.0.r13.0/compiler.36424714_0"
        /*0030*/ 	.string	"-arch sm_100 -m 64 "



//--------------------- .note.nv.cuinfo           --------------------------
	.section	.note.nv.cuinfo,"",@"SHT_NOTE"
	.sectionflags	@"SHF_NOTE_NV_CUINFO"
        /*0018*/ 	.short	0x0002
        /*001a*/ 	.short	0x0064
        /*001c*/ 	.short	0x0082
	.zero		2


//--------------------- .nv.info                  --------------------------
	.section	.nv.info,"",@"SHT_CUDA_INFO"
	.align	4


	//----- nvinfo : EIATTR_REGCOUNT
	.align		4
        /*0000*/ 	.byte	0x04, 0x2f
        /*0002*/ 	.short	(.L_2 - .L_1)
	.align		4
.L_1:
        /*0004*/ 	.word	index@(_Z19kernelForceDirectedPfPiS0_S_f)
        /*0008*/ 	.word	0x00000020


	//----- nvinfo : EIATTR_FRAME_SIZE
	.align		4
.L_2:
        /*000c*/ 	.byte	0x04, 0x11
        /*000e*/ 	.short	(.L_4 - .L_3)
	.align		4
.L_3:
        /*0010*/ 	.word	index@($__internal_3_$__cuda_sm3x_div_rn_noftz_f32_slowpath)
        /*0014*/ 	.word	0x00000000


	//----- nvinfo : EIATTR_FRAME_SIZE
	.align		4
.L_4:
        /*0018*/ 	.byte	0x04, 0x11
        /*001a*/ 	.short	(.L_6 - .L_5)
	.align		4
.L_5:
        /*001c*/ 	.word	index@($__internal_2_$__cuda_sm20_sqrt_rn_f32_slowpath)
        /*0020*/ 	.word	0x00000000


	//----- nvinfo : EIATTR_FRAME_SIZE
	.align		4
.L_6:
        /*0024*/ 	.byte	0x04, 0x11
        /*0026*/ 	.short	(.L_8 - .L_7)
	.align		4
.L_7:
        /*0028*/ 	.word	index@(_Z19kernelForceDirectedPfPiS0_S_f)
        /*002c*/ 	.word	0x00000000


	//----- nvinfo : EIATTR_REGCOUNT
	.align		4
.L_8:
        /*0030*/ 	.byte	0x04, 0x2f
        /*0032*/ 	.short	(.L_10 - .L_9)
	.align		4
.L_9:
        /*0034*/ 	.word	index@(_Z12kernelUpdatePfS_)
        /*0038*/ 	.word	0x00000015


	//----- nvinfo : EIATTR_FRAME_SIZE
	.align		4
.L_10:
        /*003c*/ 	.byte	0x04, 0x11
        /*003e*/ 	.short	(.L_12 - .L_11)
	.align		4
.L_11:
        /*0040*/ 	.word	index@($__internal_1_$__cuda_sm3x_div_rn_noftz_f32_slowpath)
        /*0044*/ 	.word	0x00000000


	//----- nvinfo : EIATTR_FRAME_SIZE
	.align		4
.L_12:
        /*0048*/ 	.byte	0x04, 0x11
        /*004a*/ 	.short	(.L_14 - .L_13)
	.align		4
.L_13:
        /*004c*/ 	.word	index@($__internal_0_$__cuda_sm20_sqrt_rn_f32_slowpath)
        /*0050*/ 	.word	0x00000000


	//----- nvinfo : EIATTR_FRAME_SIZE
	.align		4
.L_14:
        /*0054*/ 	.byte	0x04, 0x11
        /*0056*/ 	.short	(.L_16 - .L_15)
	.align		4
.L_15:
        /*0058*/ 	.word	index@(_Z12kernelUpdatePfS_)
        /*005c*/ 	.word	0x00000000


	//----- nvinfo : EIATTR_MIN_STACK_SIZE
	.align		4
.L_16:
        /*0060*/ 	.byte	0x04, 0x12
        /*0062*/ 	.short	(.L_18 - .L_17)
	.align		4
.L_17:
        /*0064*/ 	.word	index@(_Z12kernelUpdatePfS_)
        /*0068*/ 	.word	0x00000000


	//----- nvinfo : EIATTR_MIN_STACK_SIZE
	.align		4
.L_18:
        /*006c*/ 	.byte	0x04, 0x12
        /*006e*/ 	.short	(.L_20 - .L_19)
	.align		4
.L_19:
        /*0070*/ 	.word	index@(_Z19kernelForceDirectedPfPiS0_S_f)
        /*0074*/ 	.word	0x00000000
.L_20:


//--------------------- .nv.compat                --------------------------
	.section	.nv.compat,"",@"SHT_CUDA_COMPAT_INFO"
	.align	4
        /*0000*/ 	.byte	0x02, 0x09, 0x00, 0x00, 0x02, 0x02, 0x01, 0x00, 0x02, 0x05, 0x05, 0x00, 0x03, 0x07, 0x01, 0x01
        /*0010*/ 	.byte	0x02, 0x03, 0x00, 0x00, 0x02, 0x06, 0x01, 0x00, 0x04, 0x0b, 0x08, 0x00, 0x01, 0x00, 0x00, 0x00
        /*0020*/ 	.byte	0x00, 0x00, 0x00, 0x00


//--------------------- .nv.info._Z12kernelUpdatePfS_ --------------------------
	.section	.nv.info._Z12kernelUpdatePfS_,"",@"SHT_CUDA_INFO"
	.sectionflags	@""
	.align	4


	//----- nvinfo : EIATTR_CUDA_API_VERSION
	.align		4
        /*0000*/ 	.byte	0x04, 0x37
        /*0002*/ 	.short	(.L_22 - .L_21)
.L_21:
        /*0004*/ 	.word	0x00000082


	//----- nvinfo : EIATTR_KPARAM_INFO
	.align		4
.L_22:
        /*0008*/ 	.byte	0x04, 0x17
        /*000a*/ 	.short	(.L_24 - .L_23)
.L_23:
        /*000c*/ 	.word	0x00000000
        /*0010*/ 	.short	0x0001
        /*0012*/ 	.short	0x0008
        /*0014*/ 	.byte	0x00, 0xf5, 0x21, 0x00


	//----- nvinfo : EIATTR_KPARAM_INFO
	.align		4
.L_24:
        /*0018*/ 	.byte	0x04, 0x17
        /*001a*/ 	.short	(.L_26 - .L_25)
.L_25:
        /*001c*/ 	.word	0x00000000
        /*0020*/ 	.short	0x0000
        /*0022*/ 	.short	0x0000
        /*0024*/ 	.byte	0x00, 0xf5, 0x21, 0x00


	//----- nvinfo : EIATTR_SPARSE_MMA_MASK
	.align		4
.L_26:
        /*0028*/ 	.byte	0x03, 0x50
        /*002a*/ 	.short	0x0000


	//----- nvinfo : EIATTR_MAXREG_COUNT
	.align		4
        /*002c*/ 	.byte	0x03, 0x1b
        /*002e*/ 	.short	0x00ff


	//----- nvinfo : EIATTR_MERCURY_ISA_VERSION
	.align		4
        /*0030*/ 	.byte	0x03, 0x5f
        /*0032*/ 	.short	0x0101


	//----- nvinfo : EIATTR_VRC_CTA_INIT_COUNT
	.align		4
        /*0034*/ 	.byte	0x02, 0x4a
	.zero		1
	.zero		1


	//----- nvinfo : EIATTR_EXIT_INSTR_OFFSETS
	.align		4
        /*0038*/ 	.byte	0x04, 0x1c
        /*003a*/ 	.short	(.L_28 - .L_27)


	//   ....[0]....
.L_27:
        /*003c*/ 	.word	0x00000600


	//----- nvinfo : EIATTR_CRS_STACK_SIZE
	.align		4
.L_28:
        /*0040*/ 	.byte	0x04, 0x1e
        /*0042*/ 	.short	(.L_30 - .L_29)
.L_29:
        /*0044*/ 	.word	0x00000000


	//----- nvinfo : EIATTR_CBANK_PARAM_SIZE
	.align		4
.L_30:
        /*0048*/ 	.byte	0x03, 0x19
        /*004a*/ 	.short	0x0010


	//----- nvinfo : EIATTR_PARAM_CBANK
	.align		4
        /*004c*/ 	.byte	0x04, 0x0a
        /*004e*/ 	.short	(.L_32 - .L_31)
	.align		4
.L_31:
        /*0050*/ 	.word	index@(.nv.constant0._Z12kernelUpdatePfS_)
        /*0054*/ 	.short	0x0380
        /*0056*/ 	.short	0x0010


	//----- nvinfo : EIATTR_SW_WAR
	.align		4
.L_32:
        /*0058*/ 	.byte	0x04, 0x36
        /*005a*/ 	.short	(.L_34 - .L_33)
.L_33:
        /*005c*/ 	.word	0x00000008
.L_34:


//--------------------- .nv.info._Z19kernelForceDirectedPfPiS0_S_f --------------------------
	.section	.nv.info._Z19kernelForceDirectedPfPiS0_S_f,"",@"SHT_CUDA_INFO"
	.sectionflags	@""
	.align	4


	//----- nvinfo : EIATTR_CUDA_API_VERSION
	.align		4
        /*0000*/ 	.byte	0x04, 0x37
        /*0002*/ 	.short	(.L_36 - .L_35)
.L_35:
        /*0004*/ 	.word	0x00000082


	//----- nvinfo : EIATTR_KPARAM_INFO
	.align		4
.L_36:
        /*0008*/ 	.byte	0x04, 0x17
        /*000a*/ 	.short	(.L_38 - .L_37)
.L_37:
        /*000c*/ 	.word	0x00000000
        /*0010*/ 	.short	0x0004
        /*0012*/ 	.short	0x0020
        /*0014*/ 	.byte	0x00, 0xf0, 0x11, 0x00


	//----- nvinfo : EIATTR_KPARAM_INFO
	.align		4
.L_38:
        /*0018*/ 	.byte	0x04, 0x17
        /*001a*/ 	.short	(.L_40 - .L_39)
.L_39:
        /*001c*/ 	.word	0x00000000
        /*0020*/ 	.short	0x0003
        /*0022*/ 	.short	0x0018
        /*0024*/ 	.byte	0x00, 0xf5, 0x21, 0x00


	//----- nvinfo : EIATTR_KPARAM_INFO
	.align		4
.L_40:
        /*0028*/ 	.byte	0x04, 0x17
        /*002a*/ 	.short	(.L_42 - .L_41)
.L_41:
        /*002c*/ 	.word	0x00000000
        /*0030*/ 	.short	0x0002
        /*0032*/ 	.short	0x0010
        /*0034*/ 	.byte	0x00, 0xf5, 0x21, 0x00


	//----- nvinfo : EIATTR_KPARAM_INFO
	.align		4
.L_42:
        /*0038*/ 	.byte	0x04, 0x17
        /*003a*/ 	.short	(.L_44 - .L_43)
.L_43:
        /*003c*/ 	.word	0x00000000
        /*0040*/ 	.short	0x0001
        /*0042*/ 	.short	0x0008
        /*0044*/ 	.byte	0x00, 0xf5, 0x21, 0x00


	//----- nvinfo : EIATTR_KPARAM_INFO
	.align		4
.L_44:
        /*0048*/ 	.byte	0x04, 0x17
        /*004a*/ 	.short	(.L_46 - .L_45)
.L_45:
        /*004c*/ 	.word	0x00000000
        /*0050*/ 	.short	0x0000
        /*0052*/ 	.short	0x0000
        /*0054*/ 	.byte	0x00, 0xf5, 0x21, 0x00


	//----- nvinfo : EIATTR_SPARSE_MMA_MASK
	.align		4
.L_46:
        /*0058*/ 	.byte	0x03, 0x50
        /*005a*/ 	.short	0x0000


	//----- nvinfo : EIATTR_MAXREG_COUNT
	.align		4
        /*005c*/ 	.byte	0x03, 0x1b
        /*005e*/ 	.short	0x00ff


	//----- nvinfo : EIATTR_MERCURY_ISA_VERSION
	.align		4
        /*0060*/ 	.byte	0x03, 0x5f
        /*0062*/ 	.short	0x0101


	//----- nvinfo : EIATTR_VRC_CTA_INIT_COUNT
	.align		4
        /*0064*/ 	.byte	0x02, 0x4a
	.zero		1
	.zero		1


	//----- nvinfo : EIATTR_EXIT_INSTR_OFFSETS
	.align		4
        /*0068*/ 	.byte	0x04, 0x1c
        /*006a*/ 	.short	(.L_48 - .L_47)


	//   ....[0]....
.L_47:
        /*006c*/ 	.word	0x00000090


	//   ....[1]....
        /*0070*/ 	.word	0x00002e00


	//   ....[2]....
        /*0074*/ 	.word	0x00008b10


	//----- nvinfo : EIATTR_CRS_STACK_SIZE
	.align		4
.L_48:
        /*0078*/ 	.byte	0x04, 0x1e
        /*007a*/ 	.short	(.L_50 - .L_49)
.L_49:
        /*007c*/ 	.word	0x00000000


	//----- nvinfo : EIATTR_CBANK_PARAM_SIZE
	.align		4
.L_50:
        /*0080*/ 	.byte	0x03, 0x19
        /*0082*/ 	.short	0x0024


	//----- nvinfo : EIATTR_PARAM_CBANK
	.align		4
        /*0084*/ 	.byte	0x04, 0x0a
        /*0086*/ 	.short	(.L_52 - .L_51)
	.align		4
.L_51:
        /*0088*/ 	.word	index@(.nv.constant0._Z19kernelForceDirectedPfPiS0_S_f)
        /*008c*/ 	.short	0x0380
        /*008e*/ 	.short	0x0024


	//----- nvinfo : EIATTR_SW_WAR
	.align		4
.L_52:
        /*0090*/ 	.byte	0x04, 0x36
        /*0092*/ 	.short	(.L_54 - .L_53)
.L_53:
        /*0094*/ 	.word	0x00000008
.L_54:


//--------------------- .nv.callgraph             --------------------------
	.section	.nv.callgraph,"",@"SHT_CUDA_CALLGRAPH"
	.align	4
	.sectionentsize	8
	.align		4
        /*0000*/ 	.word	0x00000000
	.align		4
        /*0004*/ 	.word	0xffffffff
	.align		4
        /*0008*/ 	.word	0x00000000
	.align		4
        /*000c*/ 	.word	0xfffffffe
	.align		4
        /*0010*/ 	.word	0x00000000
	.align		4
        /*0014*/ 	.word	0xfffffffd
	.align		4
        /*0018*/ 	.word	0x00000000
	.align		4
        /*001c*/ 	.word	0xfffffffc


//--------------------- .nv.constant3             --------------------------
	.section	.nv.constant3,"a",@progbits
	.align	4
.nv.constant3:
	.type		deviceParams,@object
	.size		deviceParams,(.L_0 - deviceParams)
deviceParams:
	.zero		20
.L_0:


//--------------------- .text._Z12kernelUpdatePfS_ --------------------------
	.section	.text._Z12kernelUpdatePfS_,"ax",@progbits
	.align	128
        .global         _Z12kernelUpdatePfS_
        .type           _Z12kernelUpdatePfS_,@function
        .size           _Z12kernelUpdatePfS_,(.L_x_302 - _Z12kernelUpdatePfS_)
        .other          _Z12kernelUpdatePfS_,@"STO_CUDA_ENTRY STV_DEFAULT"
_Z12kernelUpdatePfS_:
.text._Z12kernelUpdatePfS_:
[----:B------:R-:W-:Y:S01]  /*0000*/  LDC R1, c[0x0][0x37c] ;  /* 0x0000df00ff017b82 */ /* 0x000fe20000000800 */
[----:B------:R-:W0:Y:S07]  /*0010*/  S2R R0, SR_TID.X ;  /* 0x0000000000007919 */ /* 0x000e2e0000002100 */
[----:B------:R-:W0:Y:S01]  /*0020*/  S2UR UR6, SR_CTAID.X ;  /* 0x00000000000679c3 */ /* 0x000e220000002500 */
[----:B------:R-:W1:Y:S07]  /*0030*/  LDCU.64 UR4, c[0x0][0x358] ;  /* 0x00006b00ff0477ac */ /* 0x000e6e0008000a00 */
[----:B------:R-:W0:Y:S08]  /*0040*/  LDC R3, c[0x0][0x360] ;  /* 0x0000d800ff037b82 */ /* 0x000e300000000800 */
[----:B------:R-:W2:Y:S08]  /*0050*/  LDC.64 R10, c[0x0][0x388] ;  /* 0x0000e200ff0a7b82 */ /* 0x000eb00000000a00 */
[----:B------:R-:W3:Y:S01]  /*0060*/  LDC.64 R6, c[0x0][0x380] ;  /* 0x0000e000ff067b82 */ /* 0x000ee20000000a00 */
[----:B0-----:R-:W-:Y:S01]  /*0070*/  IMAD R0, R3, UR6, R0 ;  /* 0x0000000603007c24 */ /* 0x001fe2000f8e0200 */
[----:B------:R-:W0:Y:S03]  /*0080*/  LDCU UR6, c[0x3][0x10] ;  /* 0x00c00200ff0677ac */ /* 0x000e260008000800 */
[----:B------:R-:W-:-:S04]  /*0090*/  IMAD.SHL.U32 R5, R0, 0x2, RZ ;  /* 0x0000000200057824 */ /* 0x000fc800078e00ff */
[----:B--2---:R-:W-:-:S05]  /*00a0*/  IMAD.WIDE R10, R5, 0x4, R10 ;  /* 0x00000004050a7825 */ /* 0x004fca00078e020a */
[----:B-1----:R-:W2:Y:S04]  /*00b0*/  LDG.E R0, desc[UR4][R10.64+0x4] ;  /* 0x000004040a007981 */ /* 0x002ea8000c1e1900 */
[----:B------:R-:W4:Y:S01]  /*00c0*/  LDG.E R3, desc[UR4][R10.64] ;  /* 0x000000040a037981 */ /* 0x000f22000c1e1900 */
[----:B---3--:R-:W-:-:S05]  /*00d0*/  IMAD.WIDE R6, R5, 0x4, R6 ;  /* 0x0000000405067825 */ /* 0x008fca00078e0206 */
[----:B------:R1:W5:Y:S01]  /*00e0*/  LDG.E.64 R8, desc[UR4][R6.64] ;  /* 0x0000000406087981 */ /* 0x000362000c1e1b00 */
[----:B------:R-:W-:Y:S01]  /*00f0*/  BSSY.RECONVERGENT B0, `(.L_x_0) ;  /* 0x000000f000007945 */ /* 0x000fe20003800200 */
[----:B--2---:R-:W-:-:S04]  /*0100*/  FMUL R2, R0, R0 ;  /* 0x0000000000027220 */ /* 0x004fc80000400000 */
[----:B----4-:R-:W-:-:S04]  /*0110*/  FFMA R2, R3, R3, R2 ;  /* 0x0000000303027223 */ /* 0x010fc80000000002 */
[----:B------:R-:W-:Y:S01]  /*0120*/  VIADD R4, R2, 0xf3000000 ;  /* 0xf300000002047836 */ /* 0x000fe20000000000 */
[----:B------:R1:W2:Y:S04]  /*0130*/  MUFU.RSQ R5, R2 ;  /* 0x0000000200057308 */ /* 0x0002a80000001400 */
[----:B------:R-:W-:Y:S02]  /*0140*/  ISETP.GT.U32.AND P0, PT, R4, 0x727fffff, PT ;  /* 0x727fffff0400780c */ /* 0x000fe40003f04070 */
[----:B0-----:R-:W-:-:S11]  /*0150*/  I2FP.F32.S32 R4, UR6 ;  /* 0x0000000600047c45 */ /* 0x001fd60008201400 */
[----:B-12---:R-:W-:Y:S05]  /*0160*/  @!P0 BRA `(.L_x_1) ;  /* 0x00000000000c8947 */ /* 0x006fea0003800000 */
[----:B------:R-:W-:-:S07]  /*0170*/  MOV R14, 0x190 ;  /* 0x00000190000e7802 */ /* 0x000fce0000000f00 */
[----:B-----5:R-:W-:Y:S05]  /*0180*/  CALL.REL.NOINC `($__internal_0_$__cuda_sm20_sqrt_rn_f32_slowpath) ;  /* 0x0000000400207944 */ /* 0x020fea0003c00000 */
[----:B------:R-:W-:Y:S05]  /*0190*/  BRA `(.L_x_2) ;  /* 0x0000000000107947 */ /* 0x000fea0003800000 */
.L_x_1:
[----:B------:R-:W-:Y:S01]  /*01a0*/  FMUL.FTZ R11, R2, R5 ;  /* 0x00000005020b7220 */ /* 0x000fe20000410000 */
[----:B------:R-:W-:-:S03]  /*01b0*/  FMUL.FTZ R5, R5, 0.5 ;  /* 0x3f00000005057820 */ /* 0x000fc60000410000 */
[----:B------:R-:W-:-:S04]  /*01c0*/  FFMA R2, -R11, R11, R2 ;  /* 0x0000000b0b027223 */ /* 0x000fc80000000102 */
[----:B------:R-:W-:-:S07]  /*01d0*/  FFMA R5, R2, R5, R11 ;  /* 0x0000000502057223 */ /* 0x000fce000000000b */
.L_x_2:
[----:B------:R-:W-:Y:S05]  /*01e0*/  BSYNC.RECONVERGENT B0 ;  /* 0x0000000000007941 */ /* 0x000fea0003800200 */
.L_x_0:
[----:B------:R-:W-:Y:S01]  /*01f0*/  FSETP.GT.AND P0, PT, R5, R4, PT ;  /* 0x000000040500720b */ /* 0x000fe20003f04000 */
[----:B------:R-:W-:-:S12]  /*0200*/  BSSY.RECONVERGENT B0, `(.L_x_3) ;  /* 0x0000020000007945 */ /* 0x000fd80003800200 */
[----:B------:R-:W-:Y:S05]  /*0210*/  @!P0 BRA `(.L_x_4) ;  /* 0x0000000000788947 */ /* 0x000fea0003800000 */
[----:B------:R-:W0:Y:S01]  /*0220*/  MUFU.RCP R2, R5 ;  /* 0x0000000500027308 */ /* 0x000e220000001000 */
[----:B------:R-:W-:Y:S07]  /*0230*/  BSSY.RECONVERGENT B1, `(.L_x_5) ;  /* 0x000000c000017945 */ /* 0x000fee0003800200 */
[----:B------:R-:W1:Y:S01]  /*0240*/  FCHK P0, R3, R5 ;  /* 0x0000000503007302 */ /* 0x000e620000000000 */
[----:B0-----:R-:W-:-:S04]  /*0250*/  FFMA R11, R2, -R5, 1 ;  /* 0x3f800000020b7423 */ /* 0x001fc80000000805 */
[----:B------:R-:W-:-:S04]  /*0260*/  FFMA R2, R2, R11, R2 ;  /* 0x0000000b02027223 */ /* 0x000fc80000000002 */
[----:B------:R-:W-:-:S04]  /*0270*/  FFMA R10, R3, R2, RZ ;  /* 0x00000002030a7223 */ /* 0x000fc800000000ff */
[----:B------:R-:W-:-:S04]  /*0280*/  FFMA R11, R10, -R5, R3 ;  /* 0x800000050a0b7223 */ /* 0x000fc80000000003 */
[----:B------:R-:W-:Y:S01]  /*0290*/  FFMA R11, R2, R11, R10 ;  /* 0x0000000b020b7223 */ /* 0x000fe2000000000a */
[----:B-1----:R-:W-:Y:S06]  /*02a0*/  @!P0 BRA `(.L_x_6) ;  /* 0x0000000000108947 */ /* 0x002fec0003800000 */
[----:B------:R-:W-:Y:S01]  /*02b0*/  IMAD.MOV.U32 R2, RZ, RZ, R3 ;  /* 0x000000ffff027224 */ /* 0x000fe200078e0003 */
[----:B------:R-:W-:-:S07]  /*02c0*/  MOV R10, 0x2e0 ;  /* 0x000002e0000a7802 */ /* 0x000fce0000000f00 */
[----:B-----5:R-:W-:Y:S05]  /*02d0*/  CALL.REL.NOINC `($__internal_1_$__cuda_sm3x_div_rn_noftz_f32_slowpath) ;  /* 0x0000000400247944 */ /* 0x020fea0003c00000 */
[----:B------:R-:W-:-:S07]  /*02e0*/  IMAD.MOV.U32 R11, RZ, RZ, R2 ;  /* 0x000000ffff0b7224 */ /* 0x000fce00078e0002 */
.L_x_6:
[----:B------:R-:W-:Y:S05]  /*02f0*/  BSYNC.RECONVERGENT B1 ;  /* 0x0000000000017941 */ /* 0x000fea0003800200 */
.L_x_5:
[----:B------:R-:W0:Y:S01]  /*0300*/  MUFU.RCP R2, R5 ;  /* 0x0000000500027308 */ /* 0x000e220000001000 */
[----:B------:R-:W-:Y:S07]  /*0310*/  BSSY.RECONVERGENT B1, `(.L_x_7) ;  /* 0x000000d000017945 */ /* 0x000fee0003800200 */
[----:B------:R-:W1:Y:S01]  /*0320*/  FCHK P0, R0, R5 ;  /* 0x0000000500007302 */ /* 0x000e620000000000 */
[----:B0-----:R-:W-:-:S04]  /*0330*/  FFMA R3, R2, -R5, 1 ;  /* 0x3f80000002037423 */ /* 0x001fc80000000805 */
[----:B------:R-:W-:Y:S01]  /*0340*/  FFMA R10, R2, R3, R2 ;  /* 0x00000003020a7223 */ /* 0x000fe20000000002 */
[----:B------:R-:W-:-:S03]  /*0350*/  FMUL R3, R4, R11 ;  /* 0x0000000b04037220 */ /* 0x000fc60000400000 */
[----:B------:R-:W-:-:S04]  /*0360*/  FFMA R13, R0, R10, RZ ;  /* 0x0000000a000d7223 */ /* 0x000fc800000000ff */
[----:B------:R-:W-:-:S04]  /*0370*/  FFMA R2, R13, -R5, R0 ;  /* 0x800000050d027223 */ /* 0x000fc80000000000 */
[----:B------:R-:W-:Y:S01]  /*0380*/  FFMA R13, R10, R2, R13 ;  /* 0x000000020a0d7223 */ /* 0x000fe2000000000d */
[----:B-1----:R-:W-:Y:S06]  /*0390*/  @!P0 BRA `(.L_x_8) ;  /* 0x0000000000108947 */ /* 0x002fec0003800000 */
[----:B------:R-:W-:Y:S01]  /*03a0*/  IMAD.MOV.U32 R2, RZ, RZ, R0 ;  /* 0x000000ffff027224 */ /* 0x000fe200078e0000 */
[----:B------:R-:W-:-:S07]  /*03b0*/  MOV R10, 0x3d0 ;  /* 0x000003d0000a7802 */ /* 0x000fce0000000f00 */
[----:B-----5:R-:W-:Y:S05]  /*03c0*/  CALL.REL.NOINC `($__internal_1_$__cuda_sm3x_div_rn_noftz_f32_slowpath) ;  /* 0x0000000000e87944 */ /* 0x020fea0003c00000 */
[----:B------:R-:W-:-:S07]  /*03d0*/  MOV R13, R2 ;  /* 0x00000002000d7202 */ /* 0x000fce0000000f00 */
.L_x_8:
[----:B------:R-:W-:Y:S05]  /*03e0*/  BSYNC.RECONVERGENT B1 ;  /* 0x0000000000017941 */ /* 0x000fea0003800200 */
.L_x_7:
[----:B------:R-:W-:-:S07]  /*03f0*/  FMUL R0, R4, R13 ;  /* 0x0000000d04007220 */ /* 0x000fce0000400000 */
.L_x_4:
[----:B------:R-:W-:Y:S05]  /*0400*/  BSYNC.RECONVERGENT B0 ;  /* 0x0000000000007941 */ /* 0x000fea0003800200 */
.L_x_3:
[----:B-----5:R-:W-:Y:S01]  /*0410*/  FADD R8, R8, R3 ;  /* 0x0000000308087221 */ /* 0x020fe20000000000 */
[----:B------:R-:W-:Y:S01]  /*0420*/  FADD R4, R9, R0 ;  /* 0x0000000009047221 */ /* 0x000fe20000000000 */
[----:B------:R-:W-:Y:S02]  /*0430*/  IMAD.MOV.U32 R10, RZ, RZ, 0x80000 ;  /* 0x00080000ff0a7424 */ /* 0x000fe400078e00ff */
[----:B------:R0:W1:Y:S08]  /*0440*/  F2F.F64.F32 R2, R8 ;  /* 0x0000000800027310 */ /* 0x0000700000201800 */
[----:B------:R-:W2:Y:S01]  /*0450*/  F2F.F64.F32 R4, R4 ;  /* 0x0000000400047310 */ /* 0x000ea20000201800 */
[----:B0-----:R-:W-:Y:S01]  /*0460*/  IMAD.MOV.U32 R8, RZ, RZ, 0x80000 ;  /* 0x00080000ff087424 */ /* 0x001fe200078e00ff */
[----:B-1----:R-:W-:Y:S01]  /*0470*/  DSETP.MAX.AND P2, P3, R2, -5, PT ;  /* 0xc01400000200742a */ /* 0x002fe20003b4f000 */
[----:B------:R-:W-:-:S05]  /*0480*/  IMAD.MOV.U32 R0, RZ, RZ, R3 ;  /* 0x000000ffff007224 */ /* 0x000fca00078e0003 */
[----:B------:R-:W-:Y:S01]  /*0490*/  FSEL R9, R0, -2.3125, P2 ;  /* 0xc014000000097808 */ /* 0x000fe20001000000 */
[----:B--2---:R-:W-:Y:S01]  /*04a0*/  DSETP.MAX.AND P0, P1, R4, -5, PT ;  /* 0xc01400000400742a */ /* 0x004fe2000390f000 */
[----:B------:R-:W-:Y:S01]  /*04b0*/  SEL R2, R2, RZ, P2 ;  /* 0x000000ff02027207 */ /* 0x000fe20001000000 */
[----:B------:R-:W-:-:S05]  /*04c0*/  IMAD.MOV.U32 R0, RZ, RZ, R4 ;  /* 0x000000ffff007224 */ /* 0x000fca00078e0004 */
[----:B------:R-:W-:Y:S02]  /*04d0*/  @P3 LOP3.LUT R9, R10, 0xc0140000, RZ, 0xfc, !PT ;  /* 0xc01400000a093812 */ /* 0x000fe400078efcff */
[----:B------:R-:W-:Y:S02]  /*04e0*/  FSEL R5, R5, -2.3125, P0 ;  /* 0xc014000005057808 */ /* 0x000fe40000000000 */
[----:B------:R-:W-:Y:S02]  /*04f0*/  MOV R3, R9 ;  /* 0x0000000900037202 */ /* 0x000fe40000000f00 */
[----:B------:R-:W-:Y:S02]  /*0500*/  SEL R4, R0, RZ, P0 ;  /* 0x000000ff00047207 */ /* 0x000fe40000000000 */
[----:B------:R-:W-:Y:S01]  /*0510*/  @P1 LOP3.LUT R5, R8, 0xc0140000, RZ, 0xfc, !PT ;  /* 0xc014000008051812 */ /* 0x000fe200078efcff */
[----:B------:R-:W-:Y:S01]  /*0520*/  IMAD.MOV.U32 R0, RZ, RZ, R3 ;  /* 0x000000ffff007224 */ /* 0x000fe200078e0003 */
[----:B------:R-:W-:-:S04]  /*0530*/  DSETP.MIN.AND P3, P2, R2, 5, PT ;  /* 0x401400000200742a */ /* 0x000fc80003a60000 */
[----:B------:R-:W-:Y:S02]  /*0540*/  DSETP.MIN.AND P0, P1, R4, 5, PT ;  /* 0x401400000400742a */ /* 0x000fe40003900000 */
[----:B------:R-:W-:Y:S01]  /*0550*/  FSEL R9, R0, 2.3125, P3 ;  /* 0x4014000000097808 */ /* 0x000fe20001800000 */
[----:B------:R-:W-:Y:S01]  /*0560*/  IMAD.MOV.U32 R0, RZ, RZ, R4 ;  /* 0x000000ffff007224 */ /* 0x000fe200078e0004 */
[----:B------:R-:W-:Y:S02]  /*0570*/  SEL R2, R2, RZ, P3 ;  /* 0x000000ff02027207 */ /* 0x000fe40001800000 */
[----:B------:R-:W-:Y:S02]  /*0580*/  FSEL R5, R5, 2.3125, P0 ;  /* 0x4014000005057808 */ /* 0x000fe40000000000 */
[----:B------:R-:W-:Y:S02]  /*0590*/  SEL R4, R0, RZ, P0 ;  /* 0x000000ff00047207 */ /* 0x000fe40000000000 */
[----:B------:R-:W-:-:S04]  /*05a0*/  @P2 LOP3.LUT R9, R8, 0x40140000, RZ, 0xfc, !PT ;  /* 0x4014000008092812 */ /* 0x000fc800078efcff */
[----:B------:R-:W-:Y:S01]  /*05b0*/  @P1 LOP3.LUT R5, R10, 0x40140000, RZ, 0xfc, !PT ;  /* 0x401400000a051812 */ /* 0x000fe200078efcff */
[----:B------:R-:W-:-:S03]  /*05c0*/  IMAD.MOV.U32 R3, RZ, RZ, R9 ;  /* 0x000000ffff037224 */ /* 0x000fc600078e0009 */
[----:B------:R-:W-:Y:S08]  /*05d0*/  F2F.F32.F64 R9, R4 ;  /* 0x0000000400097310 */ /* 0x000ff00000301000 */
[----:B------:R-:W0:Y:S02]  /*05e0*/  F2F.F32.F64 R8, R2 ;  /* 0x0000000200087310 */ /* 0x000e240000301000 */
[----:B0-----:R-:W-:Y:S01]  /*05f0*/  STG.E.64 desc[UR4][R6.64], R8 ;  /* 0x0000000806007986 */ /* 0x001fe2000c101b04 */
[----:B------:R-:W-:Y:S05]  /*0600*/  EXIT ;  /* 0x000000000000794d */ /* 0x000fea0003800000 */
        .weak           $__internal_0_$__cuda_sm20_sqrt_rn_f32_slowpath
        .type           $__internal_0_$__cuda_sm20_sqrt_rn_f32_slowpath,@function
        .size           $__internal_0_$__cuda_sm20_sqrt_rn_f32_slowpath,($__internal_1_$__cuda_sm3x_div_rn_noftz_f32_slowpath - $__internal_0_$__cuda_sm20_sqrt_rn_f32_slowpath)
$__internal_0_$__cuda_sm20_sqrt_rn_f32_slowpath:
[----:B------:R-:W-:-:S13]  /*0610*/  LOP3.LUT P0, RZ, R2, 0x7fffffff, RZ, 0xc0, !PT ;  /* 0x7fffffff02ff7812 */ /* 0x000fda000780c0ff */
[----:B------:R-:W-:Y:S01]  /*0620*/  @!P0 IMAD.MOV.U32 R5, RZ, RZ, R2 ;  /* 0x000000ffff058224 */ /* 0x000fe200078e0002 */
[----:B------:R-:W-:Y:S06]  /*0630*/  @!P0 BRA `(.L_x_9) ;  /* 0x0000000000408947 */ /* 0x000fec0003800000 */
[----:B------:R-:W-:-:S13]  /*0640*/  FSETP.GEU.FTZ.AND P0, PT, R2, RZ, PT ;  /* 0x000000ff0200720b */ /* 0x000fda0003f1e000 */
[----:B------:R-:W-:Y:S01]  /*0650*/  @!P0 MOV R5, 0x7fffffff ;  /* 0x7fffffff00058802 */ /* 0x000fe20000000f00 */
[----:B------:R-:W-:Y:S06]  /*0660*/  @!P0 BRA `(.L_x_9) ;  /* 0x0000000000348947 */ /* 0x000fec0003800000 */
[----:B------:R-:W-:-:S13]  /*0670*/  FSETP.GTU.FTZ.AND P0, PT, |R2|, +INF , PT ;  /* 0x7f8000000200780b */ /* 0x000fda0003f1c200 */
[----:B------:R-:W-:Y:S01]  /*0680*/  @P0 FADD.FTZ R5, R2, 1 ;  /* 0x3f80000002050421 */ /* 0x000fe20000010000 */
[----:B------:R-:W-:Y:S06]  /*0690*/  @P0 BRA `(.L_x_9) ;  /* 0x0000000000280947 */ /* 0x000fec0003800000 */
[----:B------:R-:W-:-:S13]  /*06a0*/  FSETP.NEU.FTZ.AND P0, PT, |R2|, +INF , PT ;  /* 0x7f8000000200780b */ /* 0x000fda0003f1d200 */
[----:B------:R-:W-:-:S04]  /*06b0*/  @P0 FFMA R10, R2, 1.84467440737095516160e+19, RZ ;  /* 0x5f800000020a0823 */ /* 0x000fc800000000ff */
[----:B------:R-:W0:Y:S02]  /*06c0*/  @P0 MUFU.RSQ R5, R10 ;  /* 0x0000000a00050308 */ /* 0x000e240000001400 */
[----:B0-----:R-:W-:Y:S01]  /*06d0*/  @P0 FMUL.FTZ R11, R10, R5 ;  /* 0x000000050a0b0220 */ /* 0x001fe20000410000 */
[----:B------:R-:W-:Y:S01]  /*06e0*/  @P0 FMUL.FTZ R13, R5, 0.5 ;  /* 0x3f000000050d0820 */ /* 0x000fe20000410000 */
[----:B------:R-:W-:Y:S02]  /*06f0*/  @!P0 IMAD.MOV.U32 R5, RZ, RZ, R2 ;  /* 0x000000ffff058224 */ /* 0x000fe400078e0002 */
[----:B------:R-:W-:-:S04]  /*0700*/  @P0 FADD.FTZ R12, -R11, -RZ ;  /* 0x800000ff0b0c0221 */ /* 0x000fc80000010100 */
[----:B------:R-:W-:-:S04]  /*0710*/  @P0 FFMA R12, R11, R12, R10 ;  /* 0x0000000c0b0c0223 */ /* 0x000fc8000000000a */
[----:B------:R-:W-:-:S04]  /*0720*/  @P0 FFMA R12, R12, R13, R11 ;  /* 0x0000000d0c0c0223 */ /* 0x000fc8000000000b */
[----:B------:R-:W-:-:S07]  /*0730*/  @P0 FMUL.FTZ R5, R12, 2.3283064365386962891e-10 ;  /* 0x2f8000000c050820 */ /* 0x000fce0000410000 */
.L_x_9:
[----:B------:R-:W-:Y:S02]  /*0740*/  IMAD.MOV.U32 R10, RZ, RZ, R14 ;  /* 0x000000ffff0a7224 */ /* 0x000fe400078e000e */
[----:B------:R-:W-:-:S04]  /*0750*/  IMAD.MOV.U32 R11, RZ, RZ, 0x0 ;  /* 0x00000000ff0b7424 */ /* 0x000fc800078e00ff */
[----:B------:R-:W-:Y:S05]  /*0760*/  RET.REL.NODEC R10 `(_Z12kernelUpdatePfS_) ;  /* 0xfffffff80a247950 */ /* 0x000fea0003c3ffff */
        .weak           $__internal_1_$__cuda_sm3x_div_rn_noftz_f32_slowpath
        .type           $__internal_1_$__cuda_sm3x_div_rn_noftz_f32_slowpath,@function
        .size           $__internal_1_$__cuda_sm3x_div_rn_noftz_f32_slowpath,(.L_x_302 - $__internal_1_$__cuda_sm3x_div_rn_noftz_f32_slowpath)
$__internal_1_$__cuda_sm3x_div_rn_noftz_f32_slowpath:
[--C-:B------:R-:W-:Y:S01]  /*0770*/  SHF.R.U32.HI R12, RZ, 0x17, R5.reuse ;  /* 0x00000017ff0c7819 */ /* 0x100fe20000011605 */
[----:B------:R-:W-:Y:S01]  /*0780*/  BSSY.RECONVERGENT B2, `(.L_x_10) ;  /* 0x0000063000027945 */ /* 0x000fe20003800200 */
[----:B------:R-:W-:Y:S01]  /*0790*/  SHF.R.U32.HI R11, RZ, 0x17, R2 ;  /* 0x00000017ff0b7819 */ /* 0x000fe20000011602 */
[----:B------:R-:W-:Y:S01]  /*07a0*/  IMAD.MOV.U32 R13, RZ, RZ, R5 ;  /* 0x000000ffff0d7224 */ /* 0x000fe200078e0005 */
[----:B------:R-:W-:Y:S02]  /*07b0*/  LOP3.LUT R12, R12, 0xff, RZ, 0xc0, !PT ;  /* 0x000000ff0c0c7812 */ /* 0x000fe400078ec0ff */
[----:B------:R-:W-:-:S03]  /*07c0*/  LOP3.LUT R16, R11, 0xff, RZ, 0xc0, !PT ;  /* 0x000000ff0b107812 */ /* 0x000fc600078ec0ff */
[----:B------:R-:W-:Y:S01]  /*07d0*/  VIADD R15, R12, 0xffffffff ;  /* 0xffffffff0c0f7836 */ /* 0x000fe20000000000 */
[----:B------:R-:W-:-:S04]  /*07e0*/  IADD3 R14, PT, PT, R16, -0x1, RZ ;  /* 0xffffffff100e7810 */ /* 0x000fc80007ffe0ff */
[----:B------:R-:W-:-:S04]  /*07f0*/  ISETP.GT.U32.AND P0, PT, R15, 0xfd, PT ;  /* 0x000000fd0f00780c */ /* 0x000fc80003f04070 */
[----:B------:R-:W-:-:S13]  /*0800*/  ISETP.GT.U32.OR P0, PT, R14, 0xfd, P0 ;  /* 0x000000fd0e00780c */ /* 0x000fda0000704470 */
[----:B------:R-:W-:Y:S01]  /*0810*/  @!P0 IMAD.MOV.U32 R11, RZ, RZ, RZ ;  /* 0x000000ffff0b8224 */ /* 0x000fe200078e00ff */
[----:B------:R-:W-:Y:S06]  /*0820*/  @!P0 BRA `(.L_x_11) ;  /* 0x00000000005c8947 */ /* 0x000fec0003800000 */
[----:B------:R-:W-:Y:S02]  /*0830*/  FSETP.GTU.FTZ.AND P0, PT, |R2|, +INF , PT ;  /* 0x7f8000000200780b */ /* 0x000fe40003f1c200 */
[----:B------:R-:W-:-:S04]  /*0840*/  FSETP.GTU.FTZ.AND P1, PT, |R5|, +INF , PT ;  /* 0x7f8000000500780b */ /* 0x000fc80003f3c200 */
[----:B------:R-:W-:-:S13]  /*0850*/  PLOP3.LUT P0, PT, P0, P1, PT, 0xf8, 0x8f ;  /* 0x00000000008f781c */ /* 0x000fda0000703f70 */
[----:B------:R-:W-:Y:S05]  /*0860*/  @P0 BRA `(.L_x_12) ;  /* 0x00000004004c0947 */ /* 0x000fea0003800000 */
[----:B------:R-:W-:-:S13]  /*0870*/  LOP3.LUT P0, RZ, R13, 0x7fffffff, R2, 0xc8, !PT ;  /* 0x7fffffff0dff7812 */ /* 0x000fda000780c802 */
[----:B------:R-:W-:Y:S05]  /*0880*/  @!P0 BRA `(.L_x_13) ;  /* 0x00000004003c8947 */ /* 0x000fea0003800000 */
[C---:B------:R-:W-:Y:S02]  /*0890*/  FSETP.NEU.FTZ.AND P1, PT, |R2|.reuse, +INF , PT ;  /* 0x7f8000000200780b */ /* 0x040fe40003f3d200 */
[----:B------:R-:W-:Y:S02]  /*08a0*/  FSETP.NEU.FTZ.AND P2, PT, |R5|, +INF , PT ;  /* 0x7f8000000500780b */ /* 0x000fe40003f5d200 */
[----:B------:R-:W-:-:S11]  /*08b0*/  FSETP.NEU.FTZ.AND P0, PT, |R2|, +INF , PT ;  /* 0x7f8000000200780b */ /* 0x000fd60003f1d200 */
[----:B------:R-:W-:Y:S05]  /*08c0*/  @!P2 BRA !P1, `(.L_x_13) ;  /* 0x00000004002ca947 */ /* 0x000fea0004800000 */
[----:B------:R-:W-:-:S04]  /*08d0*/  LOP3.LUT P1, RZ, R2, 0x7fffffff, RZ, 0xc0, !PT ;  /* 0x7fffffff02ff7812 */ /* 0x000fc8000782c0ff */
[----:B------:R-:W-:-:S13]  /*08e0*/  PLOP3.LUT P1, PT, P2, P1, PT, 0x2f, 0xf2 ;  /* 0x0000000000f2781c */ /* 0x000fda0001722577 */
[----:B------:R-:W-:Y:S05]  /*08f0*/  @P1 BRA `(.L_x_14) ;  /* 0x0000000400181947 */ /* 0x000fea0003800000 */
[----:B------:R-:W-:-:S04]  /*0900*/  LOP3.LUT P1, RZ, R13, 0x7fffffff, RZ, 0xc0, !PT ;  /* 0x7fffffff0dff7812 */ /* 0x000fc8000782c0ff */
[----:B------:R-:W-:-:S13]  /*0910*/  PLOP3.LUT P0, PT, P0, P1, PT, 0x2f, 0xf2 ;  /* 0x0000000000f2781c */ /* 0x000fda0000702577 */
[----:B------:R-:W-:Y:S05]  /*0920*/  @P0 BRA `(.L_x_15) ;  /* 0x0000000400000947 */ /* 0x000fea0003800000 */
[----:B------:R-:W-:Y:S02]  /*0930*/  ISETP.GE.AND P0, PT, R14, RZ, PT ;  /* 0x000000ff0e00720c */ /* 0x000fe40003f06270 */
[----:B------:R-:W-:-:S11]  /*0940*/  ISETP.GE.AND P1, PT, R15, RZ, PT ;  /* 0x000000ff0f00720c */ /* 0x000fd60003f26270 */
[----:B------:R-:W-:Y:S02]  /*0950*/  @P0 IMAD.MOV.U32 R11, RZ, RZ, RZ ;  /* 0x000000ffff0b0224 */ /* 0x000fe400078e00ff */
[----:B------:R-:W-:Y:S01]  /*0960*/  @!P0 FFMA R2, R2, 1.84467440737095516160e+19, RZ ;  /* 0x5f80000002028823 */ /* 0x000fe200000000ff */
[----:B------:R-:W-:Y:S02]  /*0970*/  @!P0 IMAD.MOV.U32 R11, RZ, RZ, -0x40 ;  /* 0xffffffc0ff0b8424 */ /* 0x000fe400078e00ff */
[----:B------:R-:W-:-:S03]  /*0980*/  @!P1 FFMA R13, R5, 1.84467440737095516160e+19, RZ ;  /* 0x5f800000050d9823 */ /* 0x000fc600000000ff */
[----:B------:R-:W-:-:S07]  /*0990*/  @!P1 IADD3 R11, PT, PT, R11, 0x40, RZ ;  /* 0x000000400b0b9810 */ /* 0x000fce0007ffe0ff */
.L_x_11:
[----:B------:R-:W-:Y:S01]  /*09a0*/  LEA R14, R12, 0xc0800000, 0x17 ;  /* 0xc08000000c0e7811 */ /* 0x000fe200078eb8ff */
[----:B------:R-:W-:Y:S04]  /*09b0*/  BSSY.RECONVERGENT B3, `(.L_x_16) ;  /* 0x0000036000037945 */ /* 0x000fe80003800200 */
[----:B------:R-:W-:Y:S02]  /*09c0*/  IMAD.IADD R14, R13, 0x1, -R14 ;  /* 0x000000010d0e7824 */ /* 0x000fe400078e0a0e */
[----:B------:R-:W-:Y:S02]  /*09d0*/  VIADD R13, R16, 0xffffff81 ;  /* 0xffffff81100d7836 */ /* 0x000fe40000000000 */
[----:B------:R0:W1:Y:S01]  /*09e0*/  MUFU.RCP R15, R14 ;  /* 0x0000000e000f7308 */ /* 0x0000620000001000 */
[----:B------:R-:W-:Y:S01]  /*09f0*/  FADD.FTZ R17, -R14, -RZ ;  /* 0x800000ff0e117221 */ /* 0x000fe20000010100 */
[C---:B------:R-:W-:Y:S01]  /*0a00*/  IMAD R2, R13.reuse, -0x800000, R2 ;  /* 0xff8000000d027824 */ /* 0x040fe200078e0202 */
[----:B0-----:R-:W-:-:S05]  /*0a10*/  IADD3 R14, PT, PT, R13, 0x7f, -R12 ;  /* 0x0000007f0d0e7810 */ /* 0x001fca0007ffe80c */
[----:B------:R-:W-:Y:S02]  /*0a20*/  IMAD.IADD R11, R14, 0x1, R11 ;  /* 0x000000010e0b7824 */ /* 0x000fe400078e020b */
[----:B-1----:R-:W-:-:S04]  /*0a30*/  FFMA R16, R15, R17, 1 ;  /* 0x3f8000000f107423 */ /* 0x002fc80000000011 */
[----:B------:R-:W-:-:S04]  /*0a40*/  FFMA R18, R15, R16, R15 ;  /* 0x000000100f127223 */ /* 0x000fc8000000000f */
[----:B------:R-:W-:-:S04]  /*0a50*/  FFMA R15, R2, R18, RZ ;  /* 0x00000012020f7223 */ /* 0x000fc800000000ff */
[----:B------:R-:W-:-:S04]  /*0a60*/  FFMA R16, R17, R15, R2 ;  /* 0x0000000f11107223 */ /* 0x000fc80000000002 */
[----:B------:R-:W-:-:S04]  /*0a70*/  FFMA R15, R18, R16, R15 ;  /* 0x00000010120f7223 */ /* 0x000fc8000000000f */
[----:B------:R-:W-:-:S04]  /*0a80*/  FFMA R16, R17, R15, R2 ;  /* 0x0000000f11107223 */ /* 0x000fc80000000002 */
[----:B------:R-:W-:-:S05]  /*0a90*/  FFMA R2, R18, R16, R15 ;  /* 0x0000001012027223 */ /* 0x000fca000000000f */
[----:B------:R-:W-:-:S04]  /*0aa0*/  SHF.R.U32.HI R12, RZ, 0x17, R2 ;  /* 0x00000017ff0c7819 */ /* 0x000fc80000011602 */
[----:B------:R-:W-:-:S04]  /*0ab0*/  LOP3.LUT R12, R12, 0xff, RZ, 0xc0, !PT ;  /* 0x000000ff0c0c7812 */ /* 0x000fc800078ec0ff */
[----:B------:R-:W-:-:S05]  /*0ac0*/  IADD3 R17, PT, PT, R12, R11, RZ ;  /* 0x0000000b0c117210 */ /* 0x000fca0007ffe0ff */
[----:B------:R-:W-:-:S05]  /*0ad0*/  VIADD R12, R17, 0xffffffff ;  /* 0xffffffff110c7836 */ /* 0x000fca0000000000 */
[----:B------:R-:W-:-:S13]  /*0ae0*/  ISETP.GE.U32.AND P0, PT, R12, 0xfe, PT ;  /* 0x000000fe0c00780c */ /* 0x000fda0003f06070 */
[----:B------:R-:W-:Y:S05]  /*0af0*/  @!P0 BRA `(.L_x_17) ;  /* 0x0000000000808947 */ /* 0x000fea0003800000 */
[----:B------:R-:W-:-:S13]  /*0b00*/  ISETP.GT.AND P0, PT, R17, 0xfe, PT ;  /* 0x000000fe1100780c */ /* 0x000fda0003f04270 */
[----:B------:R-:W-:Y:S05]  /*0b10*/  @P0 BRA `(.L_x_18) ;  /* 0x00000000006c0947 */ /* 0x000fea0003800000 */
[----:B------:R-:W-:-:S13]  /*0b20*/  ISETP.GE.AND P0, PT, R17, 0x1, PT ;  /* 0x000000011100780c */ /* 0x000fda0003f06270 */
[----:B------:R-:W-:Y:S05]  /*0b30*/  @P0 BRA `(.L_x_19) ;  /* 0x0000000000740947 */ /* 0x000fea0003800000 */
[----:B------:R-:W-:Y:S02]  /*0b40*/  ISETP.GE.AND P0, PT, R17, -0x18, PT ;  /* 0xffffffe81100780c */ /* 0x000fe40003f06270 */
[----:B------:R-:W-:-:S11]  /*0b50*/  LOP3.LUT R2, R2, 0x80000000, RZ, 0xc0, !PT ;  /* 0x8000000002027812 */ /* 0x000fd600078ec0ff */
[----:B------:R-:W-:Y:S05]  /*0b60*/  @!P0 BRA `(.L_x_19) ;  /* 0x0000000000688947 */ /* 0x000fea0003800000 */
[CCC-:B------:R-:W-:Y:S01]  /*0b70*/  FFMA.RZ R11, R18.reuse, R16.reuse, R15.reuse ;  /* 0x00000010120b7223 */ /* 0x1c0fe2000000c00f */
[C---:B------:R-:W-:Y:S02]  /*0b80*/  VIADD R14, R17.reuse, 0x20 ;  /* 0x00000020110e7836 */ /* 0x040fe40000000000 */
[CCC-:B------:R-:W-:Y:S01]  /*0b90*/  FFMA.RM R12, R18.reuse, R16.reuse, R15.reuse ;  /* 0x00000010120c7223 */ /* 0x1c0fe2000000400f */
[----:B------:R-:W-:Y:S02]  /*0ba0*/  ISETP.NE.AND P2, PT, R17, RZ, PT ;  /* 0x000000ff1100720c */ /* 0x000fe40003f45270 */
[----:B------:R-:W-:Y:S01]  /*0bb0*/  LOP3.LUT R13, R11, 0x7fffff, RZ, 0xc0, !PT ;  /* 0x007fffff0b0d7812 */ /* 0x000fe200078ec0ff */
[----:B------:R-:W-:Y:S01]  /*0bc0*/  FFMA.RP R11, R18, R16, R15 ;  /* 0x00000010120b7223 */ /* 0x000fe2000000800f */
[----:B------:R-:W-:Y:S01]  /*0bd0*/  IMAD.MOV R15, RZ, RZ, -R17 ;  /* 0x000000ffff0f7224 */ /* 0x000fe200078e0a11 */
[----:B------:R-:W-:Y:S02]  /*0be0*/  ISETP.NE.AND P1, PT, R17, RZ, PT ;  /* 0x000000ff1100720c */ /* 0x000fe40003f25270 */
[----:B------:R-:W-:-:S02]  /*0bf0*/  LOP3.LUT R13, R13, 0x800000, RZ, 0xfc, !PT ;  /* 0x008000000d0d7812 */ /* 0x000fc400078efcff */
[----:B------:R-:W-:Y:S02]  /*0c00*/  FSETP.NEU.FTZ.AND P0, PT, R11, R12, PT ;  /* 0x0000000c0b00720b */ /* 0x000fe40003f1d000 */
[----:B------:R-:W-:Y:S02]  /*0c10*/  SHF.L.U32 R14, R13, R14, RZ ;  /* 0x0000000e0d0e7219 */ /* 0x000fe400000006ff */
[----:B------:R-:W-:Y:S02]  /*0c20*/  SEL R12, R15, RZ, P2 ;  /* 0x000000ff0f0c7207 */ /* 0x000fe40001000000 */
[----:B------:R-:W-:Y:S02]  /*0c30*/  ISETP.NE.AND P1, PT, R14, RZ, P1 ;  /* 0x000000ff0e00720c */ /* 0x000fe40000f25270 */
[----:B------:R-:W-:Y:S02]  /*0c40*/  SHF.R.U32.HI R12, RZ, R12, R13 ;  /* 0x0000000cff0c7219 */ /* 0x000fe4000001160d */
[----:B------:R-:W-:-:S02]  /*0c50*/  PLOP3.LUT P0, PT, P0, P1, PT, 0xf8, 0x8f ;  /* 0x00000000008f781c */ /* 0x000fc40000703f70 */
[----:B------:R-:W-:Y:S02]  /*0c60*/  SHF.R.U32.HI R14, RZ, 0x1, R12 ;  /* 0x00000001ff0e7819 */ /* 0x000fe4000001160c */
[----:B------:R-:W-:-:S04]  /*0c70*/  SEL R11, RZ, 0x1, !P0 ;  /* 0x00000001ff0b7807 */ /* 0x000fc80004000000 */
[----:B------:R-:W-:-:S04]  /*0c80*/  LOP3.LUT R11, R11, 0x1, R14, 0xf8, !PT ;  /* 0x000000010b0b7812 */ /* 0x000fc800078ef80e */
[----:B------:R-:W-:-:S04]  /*0c90*/  LOP3.LUT R11, R11, R12, RZ, 0xc0, !PT ;  /* 0x0000000c0b0b7212 */ /* 0x000fc800078ec0ff */
[----:B------:R-:W-:-:S04]  /*0ca0*/  IADD3 R11, PT, PT, R14, R11, RZ ;  /* 0x0000000b0e0b7210 */ /* 0x000fc80007ffe0ff */
[----:B------:R-:W-:Y:S01]  /*0cb0*/  LOP3.LUT R2, R11, R2, RZ, 0xfc, !PT ;  /* 0x000000020b027212 */ /* 0x000fe200078efcff */
[----:B------:R-:W-:Y:S06]  /*0cc0*/  BRA `(.L_x_19) ;  /* 0x0000000000107947 */ /* 0x000fec0003800000 */
.L_x_18:
[----:B------:R-:W-:-:S04]  /*0cd0*/  LOP3.LUT R2, R2, 0x80000000, RZ, 0xc0, !PT ;  /* 0x8000000002027812 */ /* 0x000fc800078ec0ff */
[----:B------:R-:W-:Y:S01]  /*0ce0*/  LOP3.LUT R2, R2, 0x7f800000, RZ, 0xfc, !PT ;  /* 0x7f80000002027812 */ /* 0x000fe200078efcff */
[----:B------:R-:W-:Y:S06]  /*0cf0*/  BRA `(.L_x_19) ;  /* 0x0000000000047947 */ /* 0x000fec0003800000 */
.L_x_17:
[----:B------:R-:W-:-:S07]  /*0d00*/  IMAD R2, R11, 0x800000, R2 ;  /* 0x008000000b027824 */ /* 0x000fce00078e0202 */
.L_x_19:
[----:B------:R-:W-:Y:S05]  /*0d10*/  BSYNC.RECONVERGENT B3 ;  /* 0x0000000000037941 */ /* 0x000fea0003800200 */
.L_x_16:
[----:B------:R-:W-:Y:S05]  /*0d20*/  BRA `(.L_x_20) ;  /* 0x0000000000207947 */ /* 0x000fea0003800000 */
.L_x_15:
[----:B------:R-:W-:-:S04]  /*0d30*/  LOP3.LUT R2, R13, 0x80000000, R2, 0x48, !PT ;  /* 0x800000000d027812 */ /* 0x000fc800078e4802 */
[----:B------:R-:W-:Y:S01]  /*0d40*/  LOP3.LUT R2, R2, 0x7f800000, RZ, 0xfc, !PT ;  /* 0x7f80000002027812 */ /* 0x000fe200078efcff */
[----:B------:R-:W-:Y:S06]  /*0d50*/  BRA `(.L_x_20) ;  /* 0x0000000000147947 */ /* 0x000fec0003800000 */
.L_x_14:
[----:B------:R-:W-:Y:S01]  /*0d60*/  LOP3.LUT R2, R13, 0x80000000, R2, 0x48, !PT ;  /* 0x800000000d027812 */ /* 0x000fe200078e4802 */
[----:B------:R-:W-:Y:S06]  /*0d70*/  BRA `(.L_x_20) ;  /* 0x00000000000c7947 */ /* 0x000fec0003800000 */
.L_x_13:
[----:B------:R-:W0:Y:S01]  /*0d80*/  MUFU.RSQ R2, -QNAN ;  /* 0xffc0000000027908 */ /* 0x000e220000001400 */
[----:B------:R-:W-:Y:S05]  /*0d90*/  BRA `(.L_x_20) ;  /* 0x0000000000047947 */ /* 0x000fea0003800000 */
.L_x_12:
[----:B------:R-:W-:-:S07]  /*0da0*/  FADD.FTZ R2, R2, R5 ;  /* 0x0000000502027221 */ /* 0x000fce0000010000 */
.L_x_20:
[----:B------:R-:W-:Y:S05]  /*0db0*/  BSYNC.RECONVERGENT B2 ;  /* 0x0000000000027941 */ /* 0x000fea0003800200 */
.L_x_10:
[----:B------:R-:W-:-:S04]  /*0dc0*/  IMAD.MOV.U32 R11, RZ, RZ, 0x0 ;  /* 0x00000000ff0b7424 */ /* 0x000fc800078e00ff */
[----:B0-----:R-:W-:Y:S05]  /*0dd0*/  RET.REL.NODEC R10 `(_Z12kernelUpdatePfS_) ;  /* 0xfffffff00a887950 */ /* 0x001fea0003c3ffff */
.L_x_21:
[----:B------:R-:W-:-:S00]  /*0de0*/  BRA `(.L_x_21) ;  /* 0xfffffffc00fc7947 */ /* 0x000fc0000383ffff */
[----:B------:R-:W-:-:S00]  /*0df0*/  NOP ;  /* 0x0000000000007918 */ /* 0x000fc00000000000 */
        /* <DEDUP_REMOVED lines=8> */
.L_x_302:


//--------------------- .text._Z19kernelForceDirectedPfPiS0_S_f --------------------------
	.section	.text._Z19kernelForceDirectedPfPiS0_S_f,"ax",@progbits
	.align	128
        .global         _Z19kernelForceDirectedPfPiS0_S_f
        .type           _Z19kernelForceDirectedPfPiS0_S_f,@function
        .size           _Z19kernelForceDirectedPfPiS0_S_f,(.L_x_304 - _Z19kernelForceDirectedPfPiS0_S_f)
        .other          _Z19kernelForceDirectedPfPiS0_S_f,@"STO_CUDA_ENTRY STV_DEFAULT"
_Z19kernelForceDirectedPfPiS0_S_f:
.text._Z19kernelForceDirectedPfPiS0_S_f:
[----:B------:R-:W-:Y:S01]  /*0000*/  LDC R1, c[0x0][0x37c] ;  /* 0x0000df00ff017b82 */ /* 0x000fe20000000800 */
[----:B------:R-:W0:Y:S07]  /*0010*/  S2R R18, SR_TID.X ;  /* 0x0000000000127919 */ /* 0x000e2e0000002100 */
[----:B------:R-:W0:Y:S01]  /*0020*/  S2UR UR4, SR_CTAID.X ;  /* 0x00000000000479c3 */ /* 0x000e220000002500 */
[----:B------:R-:W1:Y:S07]  /*0030*/  LDCU UR6, c[0x3][URZ] ;  /* 0x00c00000ff0677ac */ /* 0x000e6e0008000800 */
[----:B------:R-:W0:Y:S01]  /*0040*/  LDC R19, c[0x0][0x360] ;  /* 0x0000d800ff137b82 */ /* 0x000e220000000800 */
[----:B------:R-:W2:Y:S01]  /*0050*/  LDCU UR5, c[0x0][0x370] ;  /* 0x00006e00ff0577ac */ /* 0x000ea20008000800 */
[----:B0-----:R-:W-:-:S02]  /*0060*/  IMAD R18, R19, UR4, R18 ;  /* 0x0000000413127c24 */ /* 0x001fc4000f8e0212 */
[----:B--2---:R-:W-:-:S03]  /*0070*/  IMAD R19, R19, UR5, RZ ;  /* 0x0000000513137c24 */ /* 0x004fc6000f8e02ff */
[----:B-1----:R-:W-:-:S13]  /*0080*/  ISETP.GE.AND P0, PT, R18, UR6, PT ;  /* 0x0000000612007c0c */ /* 0x002fda000bf06270 */
[----:B------:R-:W-:Y:S05]  /*0090*/  @P0 EXIT ;  /* 0x000000000000094d */ /* 0x000fea0003800000 */
[----:B------:R-:W-:Y:S02]  /*00a0*/  UISETP.GT.AND UP0, UPT, UR6, URZ, UPT ;  /* 0x000000ff0600728c */ /* 0x000fe4000bf04270 */
[----:B------:R-:W-:Y:S01]  /*00b0*/  I2FP.F32.S32 R13, UR6 ;  /* 0x00000006000d7c45 */ /* 0x000fe20008201400 */
[----:B------:R-:W0:Y:S06]  /*00c0*/  LDCU.64 UR10, c[0x0][0x358] ;  /* 0x00006b00ff0a77ac */ /* 0x000e2c0008000a00 */
[----:B------:R-:W-:Y:S05]  /*00d0*/  BRA.U UP0, `(.L_x_22) ;  /* 0x0000002d004c7547 */ /* 0x000fea000b800000 */
.L_x_107:
[----:B-1----:R-:W1:Y:S01]  /*00e0*/  LDC.64 R2, c[0x0][0x390] ;  /* 0x0000e400ff027b82 */ /* 0x002e620000000a00 */
[----:B------:R-:W-:Y:S01]  /*00f0*/  ISETP.GE.AND P0, PT, R18, 0x1, PT ;  /* 0x000000011200780c */ /* 0x000fe20003f06270 */
[----:B------:R-:W-:-:S12]  /*0100*/  HFMA2 R15, -RZ, RZ, 0, 0 ;  /* 0x00000000ff0f7431 */ /* 0x000fd800000001ff */
[C---:B------:R-:W-:Y:S01]  /*0110*/  @P0 IADD3 R7, PT, PT, R18.reuse, -0x1, RZ ;  /* 0xffffffff12070810 */ /* 0x040fe20007ffe0ff */
[----:B-1---5:R-:W-:-:S04]  /*0120*/  IMAD.WIDE R4, R18, 0x4, R2 ;  /* 0x0000000412047825 */ /* 0x022fc800078e0202 */
[----:B------:R-:W-:Y:S01]  /*0130*/  @P0 IMAD.WIDE.U32 R2, R7, 0x4, R2 ;  /* 0x0000000407020825 */ /* 0x000fe200078e0002 */
[----:B0-----:R-:W2:Y:S04]  /*0140*/  LDG.E R10, desc[UR10][R4.64] ;  /* 0x0000000a040a7981 */ /* 0x001ea8000c1e1900 */
[----:B------:R-:W2:Y:S01]  /*0150*/  @P0 LDG.E R15, desc[UR10][R2.64] ;  /* 0x0000000a020f0981 */ /* 0x000ea2000c1e1900 */
[----:B------:R-:W-:Y:S01]  /*0160*/  BSSY.RECONVERGENT B2, `(.L_x_23) ;  /* 0x00002c1000027945 */ /* 0x000fe20003800200 */
[----:B------:R-:W-:Y:S01]  /*0170*/  HFMA2 R7, -RZ, RZ, 0, 0 ;  /* 0x00000000ff077431 */ /* 0x000fe200000001ff */
[----:B------:R-:W-:Y:S02]  /*0180*/  SHF.L.U32 R11, R18, 0x1, RZ ;  /* 0x00000001120b7819 */ /* 0x000fe400000006ff */
[----:B------:R-:W-:-:S02]  /*0190*/  MOV R0, RZ ;  /* 0x000000ff00007202 */ /* 0x000fc40000000f00 */
[----:B--2---:R-:W-:-:S13]  /*01a0*/  ISETP.GE.AND P0, PT, R15, R10, PT ;  /* 0x0000000a0f00720c */ /* 0x004fda0003f06270 */
[----:B------:R-:W-:Y:S05]  /*01b0*/  @P0 BRA `(.L_x_24) ;  /* 0x0000002800ec0947 */ /* 0x000fea0003800000 */
[----:B------:R-:W0:Y:S02]  /*01c0*/  LDC.64 R4, c[0x0][0x380] ;  /* 0x0000e000ff047b82 */ /* 0x000e240000000a00 */
[----:B0-----:R-:W-:-:S06]  /*01d0*/  IMAD.WIDE R4, R11, 0x4, R4 ;  /* 0x000000040b047825 */ /* 0x001fcc00078e0204 */
[----:B------:R-:W5:Y:S01]  /*01e0*/  LDG.E.64 R4, desc[UR10][R4.64] ;  /* 0x0000000a04047981 */ /* 0x000f62000c1e1b00 */
[C---:B------:R-:W-:Y:S01]  /*01f0*/  VIADDMNMX R10, R15.reuse, 0x1, R10, !PT ;  /* 0x000000010f0a7846 */ /* 0x040fe2000780010a */
[----:B------:R-:W-:Y:S01]  /*0200*/  BSSY.RECONVERGENT B3, `(.L_x_25) ;  /* 0x000018b000037945 */ /* 0x000fe20003800200 */
[----:B------:R-:W-:Y:S02]  /*0210*/  MOV R7, RZ ;  /* 0x000000ff00077202 */ /* 0x000fe40000000f00 */
[CC--:B------:R-:W-:Y:S02]  /*0220*/  IADD3 R0, PT, PT, R15.reuse, -R10.reuse, RZ ;  /* 0x8000000a0f007210 */ /* 0x0c0fe40007ffe0ff */
[----:B------:R-:W-:Y:S02]  /*0230*/  IADD3 R10, PT, PT, -R15, R10, RZ ;  /* 0x0000000a0f0a7210 */ /* 0x000fe40007ffe1ff */
[----:B------:R-:W-:Y:S02]  /*0240*/  ISETP.GT.U32.AND P0, PT, R0, -0x4, PT ;  /* 0xfffffffc0000780c */ /* 0x000fe40003f04070 */
[----:B------:R-:W-:-:S02]  /*0250*/  MOV R0, RZ ;  /* 0x000000ff00007202 */ /* 0x000fc40000000f00 */
[----:B------:R-:W-:-:S09]  /*0260*/  LOP3.LUT R9, R10, 0x3, RZ, 0xc0, !PT ;  /* 0x000000030a097812 */ /* 0x000fd200078ec0ff */
[----:B------:R-:W-:Y:S05]  /*0270*/  @P0 BRA `(.L_x_26) ;  /* 0x00000018000c0947 */ /* 0x000fea0003800000 */
[----:B------:R-:W0:Y:S01]  /*0280*/  LDC R12, c[0x3][0x8] ;  /* 0x00c00200ff0c7b82 */ /* 0x000e220000000800 */
[----:B------:R-:W-:Y:S01]  /*0290*/  HFMA2 R7, -RZ, RZ, 0, 0 ;  /* 0x00000000ff077431 */ /* 0x000fe200000001ff */
[----:B------:R-:W-:Y:S02]  /*02a0*/  LOP3.LUT R8, R10, 0xfffffffc, RZ, 0xc0, !PT ;  /* 0xfffffffc0a087812 */ /* 0x000fe400078ec0ff */
[----:B------:R-:W-:-:S07]  /*02b0*/  MOV R14, RZ ;  /* 0x000000ff000e7202 */ /* 0x000fce0000000f00 */
.L_x_71:
[----:B------:R-:W1:Y:S01]  /*02c0*/  LDC.64 R16, c[0x0][0x388] ;  /* 0x0000e200ff107b82 */ /* 0x000e620000000a00 */
[----:B------:R-:W-:-:S05]  /*02d0*/  SHF.L.U32 R3, R15, 0x1, RZ ;  /* 0x000000010f037819 */ /* 0x000fca00000006ff */
[----:B-1----:R-:W-:Y:S02]  /*02e0*/  IMAD.WIDE R16, R3, 0x4, R16 ;  /* 0x0000000403107825 */ /* 0x002fe400078e0210 */
[----:B------:R-:W1:Y:S03]  /*02f0*/  LDC.64 R2, c[0x0][0x380] ;  /* 0x0000e000ff027b82 */ /* 0x000e660000000a00 */
[----:B------:R-:W2:Y:S02]  /*0300*/  LDG.E R6, desc[UR10][R16.64+0x4] ;  /* 0x0000040a10067981 */ /* 0x000ea4000c1e1900 */
[----:B--2---:R-:W-:-:S05]  /*0310*/  SHF.L.U32 R21, R6, 0x1, RZ ;  /* 0x0000000106157819 */ /* 0x004fca00000006ff */
[----:B-1----:R-:W-:-:S06]  /*0320*/  IMAD.WIDE R2, R21, 0x4, R2 ;  /* 0x0000000415027825 */ /* 0x002fcc00078e0202 */
[----:B------:R-:W2:Y:S01]  /*0330*/  LDG.E.64 R2, desc[UR10][R2.64] ;  /* 0x0000000a02027981 */ /* 0x000ea2000c1e1b00 */
[----:B------:R-:W-:Y:S01]  /*0340*/  IADD3 R14, PT, PT, R14, 0x4, RZ ;  /* 0x000000040e0e7810 */ /* 0x000fe20007ffe0ff */
[----:B------:R-:W-:Y:S03]  /*0350*/  BSSY.RECONVERGENT B0, `(.L_x_27) ;  /* 0x0000011000007945 */ /* 0x000fe60003800200 */
[----:B------:R-:W-:Y:S01]  /*0360*/  ISETP.NE.AND P2, PT, R14, R8, PT ;  /* 0x000000080e00720c */ /* 0x000fe20003f45270 */
[----:B--2--5:R-:W-:Y:S01]  /*0370*/  FADD R6, R5, -R3 ;  /* 0x8000000305067221 */ /* 0x024fe20000000000 */
[----:B------:R-:W-:-:S03]  /*0380*/  FADD R20, R4, -R2 ;  /* 0x8000000204147221 */ /* 0x000fc60000000000 */
[----:B------:R-:W-:-:S04]  /*0390*/  FMUL R21, R6, R6 ;  /* 0x0000000606157220 */ /* 0x000fc80000400000 */
[----:B------:R-:W-:-:S04]  /*03a0*/  FFMA R3, R20, R20, R21 ;  /* 0x0000001414037223 */ /* 0x000fc80000000015 */
[----:B------:R1:W2:Y:S01]  /*03b0*/  MUFU.RSQ R22, R3 ;  /* 0x0000000300167308 */ /* 0x0002a20000001400 */
[----:B------:R-:W-:-:S04]  /*03c0*/  IADD3 R21, PT, PT, R3, -0xd000000, RZ ;  /* 0xf300000003157810 */ /* 0x000fc80007ffe0ff */
[----:B------:R-:W-:-:S13]  /*03d0*/  ISETP.GT.U32.AND P0, PT, R21, 0x727fffff, PT ;  /* 0x727fffff1500780c */ /* 0x000fda0003f04070 */
[----:B-12---:R-:W-:Y:S05]  /*03e0*/  @!P0 BRA `(.L_x_28) ;  /* 0x00000000000c8947 */ /* 0x006fea0003800000 */
[----:B------:R-:W-:-:S07]  /*03f0*/  MOV R2, 0x410 ;  /* 0x0000041000027802 */ /* 0x000fce0000000f00 */
[----:B0-----:R-:W-:Y:S05]  /*0400*/  CALL.REL.NOINC `($__internal_2_$__cuda_sm20_sqrt_rn_f32_slowpath) ;  /* 0x0000008400c47944 */ /* 0x001fea0003c00000 */
[----:B------:R-:W-:Y:S05]  /*0410*/  BRA `(.L_x_29) ;  /* 0x0000000000107947 */ /* 0x000fea0003800000 */
.L_x_28:
[----:B------:R-:W-:Y:S01]  /*0420*/  FMUL.FTZ R24, R3, R22 ;  /* 0x0000001603187220 */ /* 0x000fe20000410000 */
[----:B------:R-:W-:-:S03]  /*0430*/  FMUL.FTZ R2, R22, 0.5 ;  /* 0x3f00000016027820 */ /* 0x000fc60000410000 */
[----:B------:R-:W-:-:S04]  /*0440*/  FFMA R3, -R24, R24, R3 ;  /* 0x0000001818037223 */ /* 0x000fc80000000103 */
[----:B------:R-:W-:-:S07]  /*0450*/  FFMA R24, R3, R2, R24 ;  /* 0x0000000203187223 */ /* 0x000fce0000000018 */
.L_x_29:
[----:B------:R-:W-:Y:S05]  /*0460*/  BSYNC.RECONVERGENT B0 ;  /* 0x0000000000007941 */ /* 0x000fea0003800200 */
.L_x_27:
[----:B------:R-:W1:Y:S01]  /*0470*/  F2F.F64.F32 R2, R24 ;  /* 0x0000001800027310 */ /* 0x000e620000201800 */
[----:B------:R-:W-:Y:S01]  /*0480*/  UMOV UR4, 0xd2f1a9fc ;  /* 0xd2f1a9fc00047882 */ /* 0x000fe20000000000 */
[----:B------:R-:W-:Y:S01]  /*0490*/  UMOV UR5, 0x3f50624d ;  /* 0x3f50624d00057882 */ /* 0x000fe20000000000 */
[----:B------:R-:W-:Y:S01]  /*04a0*/  BSSY.RECONVERGENT B4, `(.L_x_30) ;  /* 0x0000017000047945 */ /* 0x000fe20003800200 */
[----:B------:R-:W-:Y:S01]  /*04b0*/  UMOV UR7, UR5 ;  /* 0x0000000500077c82 */ /* 0x000fe20008000000 */
[----:B-1----:R-:W-:Y:S01]  /*04c0*/  DSETP.MAX.AND P0, P1, R2, UR4, PT ;  /* 0x0000000402007e2a */ /* 0x002fe2000b90f000 */
[----:B------:R-:W-:Y:S02]  /*04d0*/  MOV R28, R2 ;  /* 0x00000002001c7202 */ /* 0x000fe40000000f00 */
[----:B------:R-:W-:-:S03]  /*04e0*/  MOV R2, UR7 ;  /* 0x0000000700027c02 */ /* 0x000fc60008000f00 */
[----:B------:R-:W-:Y:S02]  /*04f0*/  SEL R28, R28, UR4, P0 ;  /* 0x000000041c1c7c07 */ /* 0x000fe40008000000 */
[----:B------:R-:W-:Y:S02]  /*0500*/  FSEL R29, R3, UR7, P0 ;  /* 0x00000007031d7c08 */ /* 0x000fe40008000000 */
[----:B0-----:R-:W0:Y:S04]  /*0510*/  MUFU.RCP R3, R12 ;  /* 0x0000000c00037308 */ /* 0x001e280000001000 */
[----:B------:R-:W-:-:S04]  /*0520*/  @P1 LOP3.LUT R29, R2, 0x80000, RZ, 0xfc, !PT ;  /* 0x00080000021d1812 */ /* 0x000fc800078efcff */
[----:B------:R-:W1:Y:S01]  /*0530*/  F2F.F32.F64 R28, R28 ;  /* 0x0000001c001c7310 */ /* 0x000e620000301000 */
[----:B0-----:R-:W-:-:S04]  /*0540*/  FFMA R22, R3, -R12, 1 ;  /* 0x3f80000003167423 */ /* 0x001fc8000000080c */
[----:B------:R-:W-:Y:S01]  /*0550*/  FFMA R3, R3, R22, R3 ;  /* 0x0000001603037223 */ /* 0x000fe20000000003 */
[----:B-1----:R-:W-:-:S04]  /*0560*/  FMUL R2, R28, R28 ;  /* 0x0000001c1c027220 */ /* 0x002fc80000400000 */
[----:B------:R-:W0:Y:S01]  /*0570*/  FCHK P0, R2, R12 ;  /* 0x0000000c02007302 */ /* 0x000e220000000000 */
[----:B------:R-:W-:-:S04]  /*0580*/  FFMA R21, R2, R3, RZ ;  /* 0x0000000302157223 */ /* 0x000fc800000000ff */
[----:B------:R-:W-:-:S04]  /*0590*/  FFMA R22, R21, -R12, R2 ;  /* 0x8000000c15167223 */ /* 0x000fc80000000002 */
[----:B------:R-:W-:Y:S01]  /*05a0*/  FFMA R22, R3, R22, R21 ;  /* 0x0000001603167223 */ /* 0x000fe20000000015 */
[----:B0-----:R-:W-:Y:S06]  /*05b0*/  @!P0 BRA `(.L_x_31) ;  /* 0x0000000000148947 */ /* 0x001fec0003800000 */
[----:B------:R-:W0:Y:S01]  /*05c0*/  LDCU UR4, c[0x3][0x8] ;  /* 0x00c00100ff0477ac */ /* 0x000e220008000800 */
[----:B------:R-:W-:Y:S02]  /*05d0*/  MOV R21, 0x600 ;  /* 0x0000060000157802 */ /* 0x000fe40000000f00 */
[----:B0-----:R-:W-:-:S07]  /*05e0*/  MOV R3, UR4 ;  /* 0x0000000400037c02 */ /* 0x001fce0008000f00 */
[----:B------:R-:W-:Y:S05]  /*05f0*/  CALL.REL.NOINC `($__internal_3_$__cuda_sm3x_div_rn_noftz_f32_slowpath) ;  /* 0x00000084009c7944 */ /* 0x000fea0003c00000 */
[----:B------:R-:W-:-:S07]  /*0600*/  MOV R22, R2 ;  /* 0x0000000200167202 */ /* 0x000fce0000000f00 */
.L_x_31:
[----:B------:R-:W-:Y:S05]  /*0610*/  BSYNC.RECONVERGENT B4 ;  /* 0x0000000000047941 */ /* 0x000fea0003800200 */
.L_x_30:
[----:B------:R-:W0:Y:S01]  /*0620*/  MUFU.RCP R2, R13 ;  /* 0x0000000d00027308 */ /* 0x000e220000001000 */
[----:B------:R-:W-:Y:S07]  /*0630*/  BSSY.RECONVERGENT B4, `(.L_x_32) ;  /* 0x000000d000047945 */ /* 0x000fee0003800200 */
[----:B------:R-:W1:Y:S01]  /*0640*/  FCHK P0, R22, R13 ;  /* 0x0000000d16007302 */ /* 0x000e620000000000 */
[----:B0-----:R-:W-:-:S04]  /*0650*/  FFMA R27, -R13, R2, 1 ;  /* 0x3f8000000d1b7423 */ /* 0x001fc80000000102 */
[----:B------:R-:W-:-:S04]  /*0660*/  FFMA R27, R2, R27, R2 ;  /* 0x0000001b021b7223 */ /* 0x000fc80000000002 */
[----:B------:R-:W-:-:S04]  /*0670*/  FFMA R2, R27, R22, RZ ;  /* 0x000000161b027223 */ /* 0x000fc800000000ff */
[----:B------:R-:W-:-:S04]  /*0680*/  FFMA R3, -R13, R2, R22 ;  /* 0x000000020d037223 */ /* 0x000fc80000000116 */
[----:B------:R-:W-:Y:S01]  /*0690*/  FFMA R27, R27, R3, R2 ;  /* 0x000000031b1b7223 */ /* 0x000fe20000000002 */
[----:B-1----:R-:W-:Y:S06]  /*06a0*/  @!P0 BRA `(.L_x_33) ;  /* 0x0000000000148947 */ /* 0x002fec0003800000 */
[----:B------:R-:W-:Y:S02]  /*06b0*/  MOV R2, R22 ;  /* 0x0000001600027202 */ /* 0x000fe40000000f00 */
[----:B------:R-:W-:Y:S02]  /*06c0*/  MOV R3, R13 ;  /* 0x0000000d00037202 */ /* 0x000fe40000000f00 */
[----:B------:R-:W-:-:S07]  /*06d0*/  MOV R21, 0x6f0 ;  /* 0x000006f000157802 */ /* 0x000fce0000000f00 */
[----:B------:R-:W-:Y:S05]  /*06e0*/  CALL.REL.NOINC `($__internal_3_$__cuda_sm3x_div_rn_noftz_f32_slowpath) ;  /* 0x0000008400607944 */ /* 0x000fea0003c00000 */
[----:B------:R-:W-:-:S07]  /*06f0*/  MOV R27, R2 ;  /* 0x00000002001b7202 */ /* 0x000fce0000000f00 */
.L_x_33:
[----:B------:R-:W-:Y:S05]  /*0700*/  BSYNC.RECONVERGENT B4 ;  /* 0x0000000000047941 */ /* 0x000fea0003800200 */
.L_x_32:
        /* <DEDUP_REMOVED lines=13> */
.L_x_35:
[----:B------:R-:W-:Y:S05]  /*07e0*/  BSYNC.RECONVERGENT B4 ;  /* 0x0000000000047941 */ /* 0x000fea0003800200 */
.L_x_34:
[----:B------:R-:W0:Y:S01]  /*07f0*/  MUFU.RCP R3, R28 ;  /* 0x0000001c00037308 */ /* 0x000e220000001000 */
[----:B------:R-:W-:Y:S01]  /*0800*/  BSSY.RECONVERGENT B4, `(.L_x_36) ;  /* 0x000000e000047945 */ /* 0x000fe20003800200 */
[----:B------:R-:W-:-:S06]  /*0810*/  FFMA R0, -R2, R27, R0 ;  /* 0x0000001b02007223 */ /* 0x000fcc0000000100 */
        /* <DEDUP_REMOVED lines=12> */
.L_x_37:
[----:B------:R-:W-:Y:S05]  /*08e0*/  BSYNC.RECONVERGENT B4 ;  /* 0x0000000000047941 */ /* 0x000fea0003800200 */
.L_x_36:
[----:B------:R-:W2:Y:S01]  /*08f0*/  LDG.E R6, desc[UR10][R16.64+0xc] ;  /* 0x00000c0a10067981 */ /* 0x000ea2000c1e1900 */
[----:B------:R-:W0:Y:S01]  /*0900*/  LDC.64 R2, c[0x0][0x380] ;  /* 0x0000e000ff027b82 */ /* 0x000e220000000a00 */
[----:B--2---:R-:W-:-:S05]  /*0910*/  SHF.L.U32 R21, R6, 0x1, RZ ;  /* 0x0000000106157819 */ /* 0x004fca00000006ff */
[----:B0-----:R-:W-:-:S06]  /*0920*/  IMAD.WIDE R2, R21, 0x4, R2 ;  /* 0x0000000415027825 */ /* 0x001fcc00078e0202 */
[----:B------:R-:W2:Y:S01]  /*0930*/  LDG.E.64 R2, desc[UR10][R2.64] ;  /* 0x0000000a02027981 */ /* 0x000ea2000c1e1b00 */
[----:B------:R-:W-:Y:S01]  /*0940*/  BSSY.RECONVERGENT B0, `(.L_x_38) ;  /* 0x0000011000007945 */ /* 0x000fe20003800200 */
[----:B------:R-:W-:Y:S01]  /*0950*/  FFMA R7, -R22, R27, R7 ;  /* 0x0000001b16077223 */ /* 0x000fe20000000107 */
[----:B--2---:R-:W-:Y:S01]  /*0960*/  FADD R6, R5, -R3 ;  /* 0x8000000305067221 */ /* 0x004fe20000000000 */
[----:B------:R-:W-:-:S03]  /*0970*/  FADD R20, R4, -R2 ;  /* 0x8000000204147221 */ /* 0x000fc60000000000 */
[----:B------:R-:W-:-:S04]  /*0980*/  FMUL R21, R6, R6 ;  /* 0x0000000606157220 */ /* 0x000fc80000400000 */
[----:B------:R-:W-:-:S04]  /*0990*/  FFMA R3, R20, R20, R21 ;  /* 0x0000001414037223 */ /* 0x000fc80000000015 */
[----:B------:R0:W1:Y:S01]  /*09a0*/  MUFU.RSQ R26, R3 ;  /* 0x00000003001a7308 */ /* 0x0000620000001400 */
[----:B------:R-:W-:-:S04]  /*09b0*/  IADD3 R21, PT, PT, R3, -0xd000000, RZ ;  /* 0xf300000003157810 */ /* 0x000fc80007ffe0ff */
[----:B------:R-:W-:-:S13]  /*09c0*/  ISETP.GT.U32.AND P0, PT, R21, 0x727fffff, PT ;  /* 0x727fffff1500780c */ /* 0x000fda0003f04070 */
[----:B01----:R-:W-:Y:S05]  /*09d0*/  @!P0 BRA `(.L_x_39) ;  /* 0x00000000000c8947 */ /* 0x003fea0003800000 */
[----:B------:R-:W-:-:S07]  /*09e0*/  MOV R2, 0xa00 ;  /* 0x00000a0000027802 */ /* 0x000fce0000000f00 */
[----:B------:R-:W-:Y:S05]  /*09f0*/  CALL.REL.NOINC `($__internal_2_$__cuda_sm20_sqrt_rn_f32_slowpath) ;  /* 0x0000008000487944 */ /* 0x000fea0003c00000 */
[----:B------:R-:W-:Y:S05]  /*0a00*/  BRA `(.L_x_40) ;  /* 0x0000000000107947 */ /* 0x000fea0003800000 */
.L_x_39:
[----:B------:R-:W-:Y:S01]  /*0a10*/  FMUL.FTZ R24, R3, R26 ;  /* 0x0000001a03187220 */ /* 0x000fe20000410000 */
[----:B------:R-:W-:-:S03]  /*0a20*/  FMUL.FTZ R2, R26, 0.5 ;  /* 0x3f0000001a027820 */ /* 0x000fc60000410000 */
[----:B------:R-:W-:-:S04]  /*0a30*/  FFMA R3, -R24, R24, R3 ;  /* 0x0000001818037223 */ /* 0x000fc80000000103 */
[----:B------:R-:W-:-:S07]  /*0a40*/  FFMA R24, R3, R2, R24 ;  /* 0x0000000203187223 */ /* 0x000fce0000000018 */
.L_x_40:
[----:B------:R-:W-:Y:S05]  /*0a50*/  BSYNC.RECONVERGENT B0 ;  /* 0x0000000000007941 */ /* 0x000fea0003800200 */
.L_x_38:
[----:B------:R-:W0:Y:S01]  /*0a60*/  F2F.F64.F32 R2, R24 ;  /* 0x0000001800027310 */ /* 0x000e220000201800 */
[----:B------:R-:W-:Y:S01]  /*0a70*/  UMOV UR4, 0xd2f1a9fc ;  /* 0xd2f1a9fc00047882 */ /* 0x000fe20000000000 */
[----:B------:R-:W-:Y:S01]  /*0a80*/  UMOV UR5, 0x3f50624d ;  /* 0x3f50624d00057882 */ /* 0x000fe20000000000 */
[----:B------:R-:W-:Y:S01]  /*0a90*/  BSSY.RECONVERGENT B4, `(.L_x_41) ;  /* 0x0000017000047945 */ /* 0x000fe20003800200 */
[----:B------:R-:W-:Y:S01]  /*0aa0*/  UMOV UR7, UR5 ;  /* 0x0000000500077c82 */ /* 0x000fe20008000000 */
[----:B0-----:R-:W-:Y:S01]  /*0ab0*/  DSETP.MAX.AND P0, P1, R2, UR4, PT ;  /* 0x0000000402007e2a */ /* 0x001fe2000b90f000 */
[----:B------:R-:W-:Y:S02]  /*0ac0*/  MOV R28, R2 ;  /* 0x00000002001c7202 */ /* 0x000fe40000000f00 */
[----:B------:R-:W-:-:S03]  /*0ad0*/  MOV R2, UR7 ;  /* 0x0000000700027c02 */ /* 0x000fc60008000f00 */
[----:B------:R-:W-:Y:S02]  /*0ae0*/  SEL R28, R28, UR4, P0 ;  /* 0x000000041c1c7c07 */ /* 0x000fe40008000000 */
[----:B------:R-:W-:Y:S02]  /*0af0*/  FSEL R29, R3, UR7, P0 ;  /* 0x00000007031d7c08 */ /* 0x000fe40008000000 */
[----:B------:R-:W0:Y:S04]  /*0b00*/  MUFU.RCP R3, R12 ;  /* 0x0000000c00037308 */ /* 0x000e280000001000 */
        /* <DEDUP_REMOVED lines=11> */
[----:B------:R-:W-:Y:S02]  /*0bc0*/  MOV R2, R21 ;  /* 0x0000001500027202 */ /* 0x000fe40000000f00 */
[----:B------:R-:W-:Y:S02]  /*0bd0*/  MOV R21, 0xc00 ;  /* 0x00000c0000157802 */ /* 0x000fe40000000f00 */
[----:B0-----:R-:W-:-:S07]  /*0be0*/  MOV R3, UR4 ;  /* 0x0000000400037c02 */ /* 0x001fce0008000f00 */
[----:B------:R-:W-:Y:S05]  /*0bf0*/  CALL.REL.NOINC `($__internal_3_$__cuda_sm3x_div_rn_noftz_f32_slowpath) ;  /* 0x00000080001c7944 */ /* 0x000fea0003c00000 */
.L_x_42:
[----:B------:R-:W-:Y:S05]  /*0c00*/  BSYNC.RECONVERGENT B4 ;  /* 0x0000000000047941 */ /* 0x000fea0003800200 */
.L_x_41:
        /* <DEDUP_REMOVED lines=10> */
[----:B------:R-:W-:-:S07]  /*0cb0*/  MOV R21, 0xcd0 ;  /* 0x00000cd000157802 */ /* 0x000fce0000000f00 */
[----:B------:R-:W-:Y:S05]  /*0cc0*/  CALL.REL.NOINC `($__internal_3_$__cuda_sm3x_div_rn_noftz_f32_slowpath) ;  /* 0x0000007c00e87944 */ /* 0x000fea0003c00000 */
[----:B------:R-:W-:-:S07]  /*0cd0*/  MOV R27, R2 ;  /* 0x00000002001b7202 */ /* 0x000fce0000000f00 */
.L_x_44:
[----:B------:R-:W-:Y:S05]  /*0ce0*/  BSYNC.RECONVERGENT B4 ;  /* 0x0000000000047941 */ /* 0x000fea0003800200 */
.L_x_43:
        /* <DEDUP_REMOVED lines=13> */
.L_x_46:
[----:B------:R-:W-:Y:S05]  /*0dc0*/  BSYNC.RECONVERGENT B4 ;  /* 0x0000000000047941 */ /* 0x000fea0003800200 */
.L_x_45:
        /* <DEDUP_REMOVED lines=15> */
.L_x_48:
[----:B------:R-:W-:Y:S05]  /*0ec0*/  BSYNC.RECONVERGENT B4 ;  /* 0x0000000000047941 */ /* 0x000fea0003800200 */
.L_x_47:
        /* <DEDUP_REMOVED lines=18> */
.L_x_50:
[----:B------:R-:W-:Y:S01]  /*0ff0*/  FMUL.FTZ R24, R3, R26 ;  /* 0x0000001a03187220 */ /* 0x000fe20000410000 */
[----:B------:R-:W-:-:S03]  /*1000*/  FMUL.FTZ R2, R26, 0.5 ;  /* 0x3f0000001a027820 */ /* 0x000fc60000410000 */
[----:B------:R-:W-:-:S04]  /*1010*/  FFMA R3, -R24, R24, R3 ;  /* 0x0000001818037223 */ /* 0x000fc80000000103 */
[----:B------:R-:W-:-:S07]  /*1020*/  FFMA R24, R3, R2, R24 ;  /* 0x0000000203187223 */ /* 0x000fce0000000018 */
.L_x_51:
[----:B------:R-:W-:Y:S05]  /*1030*/  BSYNC.RECONVERGENT B0 ;  /* 0x0000000000007941 */ /* 0x000fea0003800200 */
.L_x_49:
        /* <DEDUP_REMOVED lines=26> */
.L_x_53:
[----:B------:R-:W-:Y:S05]  /*11e0*/  BSYNC.RECONVERGENT B4 ;  /* 0x0000000000047941 */ /* 0x000fea0003800200 */
.L_x_52:
        /* <DEDUP_REMOVED lines=13> */
.L_x_55:
[----:B------:R-:W-:Y:S05]  /*12c0*/  BSYNC.RECONVERGENT B4 ;  /* 0x0000000000047941 */ /* 0x000fea0003800200 */
.L_x_54:
        /* <DEDUP_REMOVED lines=13> */
.L_x_57:
[----:B------:R-:W-:Y:S05]  /*13a0*/  BSYNC.RECONVERGENT B4 ;  /* 0x0000000000047941 */ /* 0x000fea0003800200 */
.L_x_56:
        /* <DEDUP_REMOVED lines=15> */
.L_x_59:
[----:B------:R-:W-:Y:S05]  /*14a0*/  BSYNC.RECONVERGENT B4 ;  /* 0x0000000000047941 */ /* 0x000fea0003800200 */
.L_x_58:
        /* <DEDUP_REMOVED lines=18> */
.L_x_61:
[----:B------:R-:W-:Y:S01]  /*15d0*/  FMUL.FTZ R24, R3, R22 ;  /* 0x0000001603187220 */ /* 0x000fe20000410000 */
[----:B------:R-:W-:-:S03]  /*15e0*/  FMUL.FTZ R2, R22, 0.5 ;  /* 0x3f00000016027820 */ /* 0x000fc60000410000 */
[----:B------:R-:W-:-:S04]  /*15f0*/  FFMA R3, -R24, R24, R3 ;  /* 0x0000001818037223 */ /* 0x000fc80000000103 */
[----:B------:R-:W-:-:S07]  /*1600*/  FFMA R24, R3, R2, R24 ;  /* 0x0000000203187223 */ /* 0x000fce0000000018 */
.L_x_62:
[----:B------:R-:W-:Y:S05]  /*1610*/  BSYNC.RECONVERGENT B0 ;  /* 0x0000000000007941 */ /* 0x000fea0003800200 */
.L_x_60:
[----:B------:R-:W0:Y:S01]  /*1620*/  F2F.F64.F32 R2, R24 ;  /* 0x0000001800027310 */ /* 0x000e220000201800 */
[----:B------:R-:W-:Y:S01]  /*1630*/  UMOV UR4, 0xd2f1a9fc ;  /* 0xd2f1a9fc00047882 */ /* 0x000fe20000000000 */
[----:B------:R-:W-:Y:S01]  /*1640*/  UMOV UR5, 0x3f50624d ;  /* 0x3f50624d00057882 */ /* 0x000fe20000000000 */
[----:B------:R-:W-:Y:S01]  /*1650*/  BSSY.RECONVERGENT B4, `(.L_x_63) ;  /* 0x0000017000047945 */ /* 0x000fe20003800200 */
[----:B------:R-:W-:Y:S02]  /*1660*/  UMOV UR7, UR5 ;  /* 0x0000000500077c82 */ /* 0x000fe40008000000 */
[----:B------:R-:W-:Y:S02]  /*1670*/  MOV R20, UR7 ;  /* 0x0000000700147c02 */ /* 0x000fe40008000f00 */
[----:B------:R-:W1:Y:S01]  /*1680*/  MUFU.RCP R21, R12 ;  /* 0x0000000c00157308 */ /* 0x000e620000001000 */
[----:B0-----:R-:W-:Y:S01]  /*1690*/  DSETP.MAX.AND P0, P1, R2, UR4, PT ;  /* 0x0000000402007e2a */ /* 0x001fe2000b90f000 */
[----:B------:R-:W-:-:S05]  /*16a0*/  MOV R17, R2 ;  /* 0x0000000200117202 */ /* 0x000fca0000000f00 */
[----:B------:R-:W-:Y:S02]  /*16b0*/  FSEL R3, R3, UR7, P0 ;  /* 0x0000000703037c08 */ /* 0x000fe40008000000 */
[----:B------:R-:W-:-:S06]  /*16c0*/  SEL R2, R17, UR4, P0 ;  /* 0x0000000411027c07 */ /* 0x000fcc0008000000 */
[----:B------:R-:W-:Y:S01]  /*16d0*/  @P1 LOP3.LUT R3, R20, 0x80000, RZ, 0xfc, !PT ;  /* 0x0008000014031812 */ /* 0x000fe200078efcff */
[----:B-1----:R-:W-:-:S03]  /*16e0*/  FFMA R20, R21, -R12, 1 ;  /* 0x3f80000015147423 */ /* 0x002fc6000000080c */
[----:B------:R-:W0:Y:S01]  /*16f0*/  F2F.F32.F64 R17, R2 ;  /* 0x0000000200117310 */ /* 0x000e220000301000 */
[----:B------:R-:W-:Y:S01]  /*1700*/  FFMA R20, R21, R20, R21 ;  /* 0x0000001415147223 */ /* 0x000fe20000000015 */
[----:B0-----:R-:W-:-:S06]  /*1710*/  FMUL R23, R17, R17 ;  /* 0x0000001111177220 */ /* 0x001fcc0000400000 */
        /* <DEDUP_REMOVED lines=10> */
.L_x_64:
[----:B------:R-:W-:Y:S05]  /*17c0*/  BSYNC.RECONVERGENT B4 ;  /* 0x0000000000047941 */ /* 0x000fea0003800200 */
.L_x_63:
        /* <DEDUP_REMOVED lines=13> */
.L_x_66:
[----:B------:R-:W-:Y:S05]  /*18a0*/  BSYNC.RECONVERGENT B4 ;  /* 0x0000000000047941 */ /* 0x000fea0003800200 */
.L_x_65:
        /* <DEDUP_REMOVED lines=13> */
.L_x_68:
[----:B------:R-:W-:Y:S05]  /*1980*/  BSYNC.RECONVERGENT B4 ;  /* 0x0000000000047941 */ /* 0x000fea0003800200 */
.L_x_67:
        /* <DEDUP_REMOVED lines=14> */
.L_x_70:
[----:B------:R-:W-:Y:S05]  /*1a70*/  BSYNC.RECONVERGENT B4 ;  /* 0x0000000000047941 */ /* 0x000fea0003800200 */
.L_x_69:
[----:B------:R-:W-:Y:S01]  /*1a80*/  FFMA R7, -R2, R20, R7 ;  /* 0x0000001402077223 */ /* 0x000fe20000000107 */
[----:B------:R-:W-:Y:S01]  /*1a90*/  IADD3 R15, PT, PT, R15, 0x4, RZ ;  /* 0x000000040f0f7810 */ /* 0x000fe20007ffe0ff */
[----:B------:R-:W-:Y:S06]  /*1aa0*/  @P2 BRA `(.L_x_71) ;  /* 0xffffffe800042947 */ /* 0x000fec000383ffff */
.L_x_26:
[----:B------:R-:W-:Y:S05]  /*1ab0*/  BSYNC.RECONVERGENT B3 ;  /* 0x0000000000037941 */ /* 0x000fea0003800200 */
.L_x_25:
[----:B------:R-:W-:-:S13]  /*1ac0*/  ISETP.NE.AND P0, PT, R9, RZ, PT ;  /* 0x000000ff0900720c */ /* 0x000fda0003f05270 */
[----:B------:R-:W-:Y:S05]  /*1ad0*/  @!P0 BRA `(.L_x_24) ;  /* 0x0000001000a48947 */ /* 0x000fea0003800000 */
[----:B------:R-:W-:Y:S01]  /*1ae0*/  ISETP.NE.AND P0, PT, R9, 0x1, PT ;  /* 0x000000010900780c */ /* 0x000fe20003f05270 */
[----:B------:R-:W-:-:S12]  /*1af0*/  BSSY.RECONVERGENT B3, `(.L_x_72) ;  /* 0x00000c3000037945 */ /* 0x000fd80003800200 */
[----:B------:R-:W-:Y:S05]  /*1b00*/  @!P0 BRA `(.L_x_73) ;  /* 0x0000000c00048947 */ /* 0x000fea0003800000 */
[----:B------:R-:W0:Y:S01]  /*1b10*/  LDC.64 R16, c[0x0][0x388] ;  /* 0x0000e200ff107b82 */ /* 0x000e220000000a00 */
[----:B------:R-:W-:-:S05]  /*1b20*/  SHF.L.U32 R3, R15, 0x1, RZ ;  /* 0x000000010f037819 */ /* 0x000fca00000006ff */
[----:B0-----:R-:W-:Y:S02]  /*1b30*/  IMAD.WIDE R16, R3, 0x4, R16 ;  /* 0x0000000403107825 */ /* 0x001fe400078e0210 */
[----:B------:R-:W0:Y:S03]  /*1b40*/  LDC.64 R2, c[0x0][0x380] ;  /* 0x0000e000ff027b82 */ /* 0x000e260000000a00 */
[----:B------:R-:W2:Y:S02]  /*1b50*/  LDG.E R6, desc[UR10][R16.64+0x4] ;  /* 0x0000040a10067981 */ /* 0x000ea4000c1e1900 */
[----:B--2---:R-:W-:-:S05]  /*1b60*/  SHF.L.U32 R9, R6, 0x1, RZ ;  /* 0x0000000106097819 */ /* 0x004fca00000006ff */
[----:B0-----:R-:W-:-:S06]  /*1b70*/  IMAD.WIDE R2, R9, 0x4, R2 ;  /* 0x0000000409027825 */ /* 0x001fcc00078e0202 */
[----:B------:R-:W2:Y:S01]  /*1b80*/  LDG.E.64 R2, desc[UR10][R2.64] ;  /* 0x0000000a02027981 */ /* 0x000ea2000c1e1b00 */
[----:B------:R-:W-:Y:S01]  /*1b90*/  BSSY.RECONVERGENT B0, `(.L_x_74) ;  /* 0x0000010000007945 */ /* 0x000fe20003800200 */
[----:B--2--5:R-:W-:Y:S01]  /*1ba0*/  FADD R6, R5, -R3 ;  /* 0x8000000305067221 */ /* 0x024fe20000000000 */
        /* <DEDUP_REMOVED lines=10> */
.L_x_75:
[----:B------:R-:W-:Y:S01]  /*1c50*/  FMUL.FTZ R24, R3, R12 ;  /* 0x0000000c03187220 */ /* 0x000fe20000410000 */
[----:B------:R-:W-:-:S03]  /*1c60*/  FMUL.FTZ R2, R12, 0.5 ;  /* 0x3f0000000c027820 */ /* 0x000fc60000410000 */
[----:B------:R-:W-:-:S04]  /*1c70*/  FFMA R3, -R24, R24, R3 ;  /* 0x0000001818037223 */ /* 0x000fc80000000103 */
[----:B------:R-:W-:-:S07]  /*1c80*/  FFMA R24, R3, R2, R24 ;  /* 0x0000000203187223 */ /* 0x000fce0000000018 */
.L_x_76:
[----:B------:R-:W-:Y:S05]  /*1c90*/  BSYNC.RECONVERGENT B0 ;  /* 0x0000000000007941 */ /* 0x000fea0003800200 */
.L_x_74:
[----:B------:R-:W0:Y:S01]  /*1ca0*/  F2F.F64.F32 R2, R24 ;  /* 0x0000001800027310 */ /* 0x000e220000201800 */
[----:B------:R-:W1:Y:S01]  /*1cb0*/  LDC R9, c[0x3][0x8] ;  /* 0x00c00200ff097b82 */ /* 0x000e620000000800 */
[----:B------:R-:W-:Y:S01]  /*1cc0*/  UMOV UR4, 0xd2f1a9fc ;  /* 0xd2f1a9fc00047882 */ /* 0x000fe20000000000 */
[----:B------:R-:W-:Y:S01]  /*1cd0*/  UMOV UR5, 0x3f50624d ;  /* 0x3f50624d00057882 */ /* 0x000fe20000000000 */
[----:B------:R-:W-:Y:S01]  /*1ce0*/  BSSY.RECONVERGENT B4, `(.L_x_77) ;  /* 0x0000017000047945 */ /* 0x000fe20003800200 */
[----:B------:R-:W-:Y:S01]  /*1cf0*/  UMOV UR7, UR5 ;  /* 0x0000000500077c82 */ /* 0x000fe20008000000 */
[----:B0-----:R-:W-:Y:S01]  /*1d00*/  DSETP.MAX.AND P0, P1, R2, UR4, PT ;  /* 0x0000000402007e2a */ /* 0x001fe2000b90f000 */
[----:B------:R-:W-:-:S05]  /*1d10*/  MOV R20, R2 ;  /* 0x0000000200147202 */ /* 0x000fca0000000f00 */
[----:B------:R-:W-:Y:S02]  /*1d20*/  FSEL R21, R3, UR7, P0 ;  /* 0x0000000703157c08 */ /* 0x000fe40008000000 */
[----:B------:R-:W-:Y:S02]  /*1d30*/  MOV R3, UR7 ;  /* 0x0000000700037c02 */ /* 0x000fe40008000f00 */
[----:B------:R-:W-:Y:S01]  /*1d40*/  SEL R20, R20, UR4, P0 ;  /* 0x0000000414147c07 */ /* 0x000fe20008000000 */
[----:B-1----:R-:W0:Y:S03]  /*1d50*/  MUFU.RCP R2, R9 ;  /* 0x0000000900027308 */ /* 0x002e260000001000 */
[----:B------:R-:W-:-:S05]  /*1d60*/  @P1 LOP3.LUT R21, R3, 0x80000, RZ, 0xfc, !PT ;  /* 0x0008000003151812 */ /* 0x000fca00078efcff */
        /* <DEDUP_REMOVED lines=14> */
.L_x_78:
[----:B------:R-:W-:Y:S05]  /*1e50*/  BSYNC.RECONVERGENT B4 ;  /* 0x0000000000047941 */ /* 0x000fea0003800200 */
.L_x_77:
        /* <DEDUP_REMOVED lines=13> */
.L_x_80:
[----:B------:R-:W-:Y:S05]  /*1f30*/  BSYNC.RECONVERGENT B4 ;  /* 0x0000000000047941 */ /* 0x000fea0003800200 */
.L_x_79:
        /* <DEDUP_REMOVED lines=13> */
.L_x_82:
[----:B------:R-:W-:Y:S05]  /*2010*/  BSYNC.RECONVERGENT B4 ;  /* 0x0000000000047941 */ /* 0x000fea0003800200 */
.L_x_81:
[----:B------:R-:W0:Y:S01]  /*2020*/  MUFU.RCP R3, R12 ;  /* 0x0000000c00037308 */ /* 0x000e220000001000 */
[----:B------:R-:W-:Y:S07]  /*2030*/  BSSY.RECONVERGENT B4, `(.L_x_83) ;  /* 0x000000d000047945 */ /* 0x000fee0003800200 */
[----:B------:R-:W1:Y:S01]  /*2040*/  FCHK P0, R6, R12 ;  /* 0x0000000c06007302 */ /* 0x000e620000000000 */
[----:B0-----:R-:W-:-:S04]  /*2050*/  FFMA R8, -R12, R3, 1 ;  /* 0x3f8000000c087423 */ /* 0x001fc80000000103 */
[----:B------:R-:W-:Y:S01]  /*2060*/  FFMA R20, R3, R8, R3 ;  /* 0x0000000803147223 */ /* 0x000fe20000000003 */
[----:B------:R-:W-:-:S03]  /*2070*/  FFMA R8, -R2, R9, R0 ;  /* 0x0000000902087223 */ /* 0x000fc60000000100 */
        /* <DEDUP_REMOVED lines=8> */
.L_x_84:
[----:B------:R-:W-:Y:S05]  /*2100*/  BSYNC.RECONVERGENT B4 ;  /* 0x0000000000047941 */ /* 0x000fea0003800200 */
.L_x_83:
        /* <DEDUP_REMOVED lines=15> */
[----:B------:R-:W-:Y:S02]  /*2200*/  MOV R3, R23 ;  /* 0x0000001700037202 */ /* 0x000fe40000000f00 */
[----:B------:R-:W-:-:S07]  /*2210*/  MOV R2, 0x2230 ;  /* 0x0000223000027802 */ /* 0x000fce0000000f00 */
[----:B------:R-:W-:Y:S05]  /*2220*/  CALL.REL.NOINC `($__internal_2_$__cuda_sm20_sqrt_rn_f32_slowpath) ;  /* 0x00000068003c7944 */ /* 0x000fea0003c00000 */
[----:B------:R-:W-:Y:S05]  /*2230*/  BRA `(.L_x_87) ;  /* 0x0000000000107947 */ /* 0x000fea0003800000 */
.L_x_86:
[----:B------:R-:W-:Y:S01]  /*2240*/  FMUL.FTZ R24, R23, R12 ;  /* 0x0000000c17187220 */ /* 0x000fe20000410000 */
[----:B------:R-:W-:-:S03]  /*2250*/  FMUL.FTZ R2, R12, 0.5 ;  /* 0x3f0000000c027820 */ /* 0x000fc60000410000 */
[----:B------:R-:W-:-:S04]  /*2260*/  FFMA R3, -R24, R24, R23 ;  /* 0x0000001818037223 */ /* 0x000fc80000000117 */
[----:B------:R-:W-:-:S07]  /*2270*/  FFMA R24, R3, R2, R24 ;  /* 0x0000000203187223 */ /* 0x000fce0000000018 */
.L_x_87:
[----:B------:R-:W-:Y:S05]  /*2280*/  BSYNC.RECONVERGENT B0 ;  /* 0x0000000000007941 */ /* 0x000fea0003800200 */
.L_x_85:
        /* <DEDUP_REMOVED lines=27> */
.L_x_89:
[----:B------:R-:W-:Y:S05]  /*2440*/  BSYNC.RECONVERGENT B4 ;  /* 0x0000000000047941 */ /* 0x000fea0003800200 */
.L_x_88:
        /* <DEDUP_REMOVED lines=13> */
.L_x_91:
[----:B------:R-:W-:Y:S05]  /*2520*/  BSYNC.RECONVERGENT B4 ;  /* 0x0000000000047941 */ /* 0x000fea0003800200 */
.L_x_90:
        /* <DEDUP_REMOVED lines=13> */
.L_x_93:
[----:B------:R-:W-:Y:S05]  /*2600*/  BSYNC.RECONVERGENT B4 ;  /* 0x0000000000047941 */ /* 0x000fea0003800200 */
.L_x_92:
        /* <DEDUP_REMOVED lines=14> */
.L_x_95:
[----:B------:R-:W-:Y:S05]  /*26f0*/  BSYNC.RECONVERGENT B4 ;  /* 0x0000000000047941 */ /* 0x000fea0003800200 */
.L_x_94:
[----:B------:R-:W-:Y:S01]  /*2700*/  FFMA R7, -R2, R12, R7 ;  /* 0x0000000c02077223 */ /* 0x000fe20000000107 */
[----:B------:R-:W-:-:S07]  /*2710*/  IADD3 R15, PT, PT, R15, 0x2, RZ ;  /* 0x000000020f0f7810 */ /* 0x000fce0007ffe0ff */
.L_x_73:
[----:B------:R-:W-:Y:S05]  /*2720*/  BSYNC.RECONVERGENT B3 ;  /* 0x0000000000037941 */ /* 0x000fea0003800200 */
.L_x_72:
[----:B------:R-:W-:-:S04]  /*2730*/  LOP3.LUT R10, R10, 0x1, RZ, 0xc0, !PT ;  /* 0x000000010a0a7812 */ /* 0x000fc800078ec0ff */
[----:B------:R-:W-:-:S13]  /*2740*/  ISETP.NE.U32.AND P0, PT, R10, 0x1, PT ;  /* 0x000000010a00780c */ /* 0x000fda0003f05070 */
[----:B------:R-:W-:Y:S05]  /*2750*/  @P0 BRA `(.L_x_24) ;  /* 0x0000000400840947 */ /* 0x000fea0003800000 */
[----:B------:R-:W0:Y:S01]  /*2760*/  LDC.64 R2, c[0x0][0x388] ;  /* 0x0000e200ff027b82 */ /* 0x000e220000000a00 */
[----:B------:R-:W-:-:S07]  /*2770*/  SHF.L.U32 R15, R15, 0x1, RZ ;  /* 0x000000010f0f7819 */ /* 0x000fce00000006ff */
[----:B------:R-:W1:Y:S01]  /*2780*/  LDC.64 R8, c[0x0][0x380] ;  /* 0x0000e000ff087b82 */ /* 0x000e620000000a00 */
[----:B0-----:R-:W-:-:S06]  /*2790*/  IMAD.WIDE R2, R15, 0x4, R2 ;  /* 0x000000040f027825 */ /* 0x001fcc00078e0202 */
[----:B------:R-:W2:Y:S02]  /*27a0*/  LDG.E R2, desc[UR10][R2.64+0x4] ;  /* 0x0000040a02027981 */ /* 0x000ea4000c1e1900 */
[----:B--2---:R-:W-:-:S05]  /*27b0*/  SHF.L.U32 R15, R2, 0x1, RZ ;  /* 0x00000001020f7819 */ /* 0x004fca00000006ff */
[----:B-1----:R-:W-:-:S06]  /*27c0*/  IMAD.WIDE R8, R15, 0x4, R8 ;  /* 0x000000040f087825 */ /* 0x002fcc00078e0208 */
        /* <DEDUP_REMOVED lines=13> */
.L_x_97:
[----:B------:R-:W-:Y:S01]  /*28a0*/  FMUL.FTZ R24, R3, R10 ;  /* 0x0000000a03187220 */ /* 0x000fe20000410000 */
[----:B------:R-:W-:-:S03]  /*28b0*/  FMUL.FTZ R2, R10, 0.5 ;  /* 0x3f0000000a027820 */ /* 0x000fc60000410000 */
[----:B------:R-:W-:-:S04]  /*28c0*/  FFMA R3, -R24, R24, R3 ;  /* 0x0000001818037223 */ /* 0x000fc80000000103 */
[----:B------:R-:W-:-:S07]  /*28d0*/  FFMA R24, R3, R2, R24 ;  /* 0x0000000203187223 */ /* 0x000fce0000000018 */
.L_x_98:
[----:B------:R-:W-:Y:S05]  /*28e0*/  BSYNC.RECONVERGENT B0 ;  /* 0x0000000000007941 */ /* 0x000fea0003800200 */
.L_x_96:
        /* <DEDUP_REMOVED lines=27> */
.L_x_100:
[----:B------:R-:W-:Y:S05]  /*2aa0*/  BSYNC.RECONVERGENT B3 ;  /* 0x0000000000037941 */ /* 0x000fea0003800200 */
.L_x_99:
        /* <DEDUP_REMOVED lines=13> */
.L_x_102:
[----:B------:R-:W-:Y:S05]  /*2b80*/  BSYNC.RECONVERGENT B3 ;  /* 0x0000000000037941 */ /* 0x000fea0003800200 */
.L_x_101:
        /* <DEDUP_REMOVED lines=13> */
.L_x_104:
[----:B------:R-:W-:Y:S05]  /*2c60*/  BSYNC.RECONVERGENT B3 ;  /* 0x0000000000037941 */ /* 0x000fea0003800200 */
.L_x_103:
        /* <DEDUP_REMOVED lines=14> */
.L_x_106:
[----:B------:R-:W-:Y:S05]  /*2d50*/  BSYNC.RECONVERGENT B3 ;  /* 0x0000000000037941 */ /* 0x000fea0003800200 */
.L_x_105:
[----:B------:R-:W-:-:S07]  /*2d60*/  FFMA R7, -R2, R8, R7 ;  /* 0x0000000802077223 */ /* 0x000fce0000000107 */
.L_x_24:
[----:B------:R-:W-:Y:S05]  /*2d70*/  BSYNC.RECONVERGENT B2 ;  /* 0x0000000000027941 */ /* 0x000fea0003800200 */
.L_x_23:
[----:B------:R-:W0:Y:S01]  /*2d80*/  LDC.64 R2, c[0x0][0x398] ;  /* 0x0000e600ff027b82 */ /* 0x000e220000000a00 */
[----:B------:R-:W1:Y:S01]  /*2d90*/  LDCU UR4, c[0x3][URZ] ;  /* 0x00c00000ff0477ac */ /* 0x000e620008000800 */
[----:B------:R-:W-:-:S04]  /*2da0*/  IADD3 R18, PT, PT, R19, R18, RZ ;  /* 0x0000001213127210 */ /* 0x000fc80007ffe0ff */
[----:B-1----:R-:W-:Y:S01]  /*2db0*/  ISETP.GE.AND P0, PT, R18, UR4, PT ;  /* 0x0000000412007c0c */ /* 0x002fe2000bf06270 */
[----:B0-----:R-:W-:-:S05]  /*2dc0*/  IMAD.WIDE R2, R11, 0x4, R2 ;  /* 0x000000040b027825 */ /* 0x001fca00078e0202 */
[----:B------:R1:W-:Y:S04]  /*2dd0*/  STG.E desc[UR10][R2.64], R0 ;  /* 0x0000000002007986 */ /* 0x0003e8000c10190a */
[----:B------:R1:W-:Y:S03]  /*2de0*/  STG.E desc[UR10][R2.64+0x4], R7 ;  /* 0x0000040702007986 */ /* 0x0003e6000c10190a */
[----:B------:R-:W-:Y:S05]  /*2df0*/  @!P0 BRA `(.L_x_107) ;  /* 0xffffffd000b88947 */ /* 0x000fea000383ffff */
[----:B------:R-:W-:Y:S05]  /*2e00*/  EXIT ;  /* 0x000000000000794d */ /* 0x000fea0003800000 */
.L_x_22:
[----:B------:R-:W1:Y:S01]  /*2e10*/  LDC R12, c[0x3][0x8] ;  /* 0x00c00200ff0c7b82 */ /* 0x000e620000000800 */
[----:B------:R-:W2:Y:S01]  /*2e20*/  LDCU.64 UR4, c[0x0][0x380] ;  /* 0x00007000ff0477ac */ /* 0x000ea20008000a00 */
[----:B------:R-:W-:Y:S01]  /*2e30*/  ULOP3.LUT UR7, UR6, 0x7ffffffc, URZ, 0xc0, !UPT ;  /* 0x7ffffffc06077892 */ /* 0x000fe2000f8ec0ff */
[----:B------:R-:W3:Y:S01]  /*2e40*/  LDCU UR13, c[0x3][URZ] ;  /* 0x00c00000ff0d77ac */ /* 0x000ee20008000800 */
[----:B------:R-:W-:Y:S02]  /*2e50*/  ULOP3.LUT UR6, UR6, 0x3, URZ, 0xc0, !UPT ;  /* 0x0000000306067892 */ /* 0x000fe4000f8ec0ff */
[----:B------:R-:W-:Y:S02]  /*2e60*/  UIADD3 UR7, UPT, UPT, -UR7, URZ, URZ ;  /* 0x000000ff07077290 */ /* 0x000fe4000fffe1ff */
[----:B--2---:R-:W-:-:S04]  /*2e70*/  UIADD3 UR4, UP0, UPT, UR4, 0x10, URZ ;  /* 0x0000001004047890 */ /* 0x004fc8000ff1e0ff */
[----:B------:R-:W-:Y:S01]  /*2e80*/  UIADD3.X UR5, UPT, UPT, URZ, UR5, URZ, UP0, !UPT ;  /* 0x00000005ff057290 */ /* 0x000fe200087fe4ff */
[----:B-1-3--:R-:W-:-:S11]  /*2e90*/  FMUL R12, R12, R12 ;  /* 0x0000000c0c0c7220 */ /* 0x00afd60000400000 */
.L_x_287:
[----:B-1---5:R-:W1:Y:S01]  /*2ea0*/  LDC.64 R14, c[0x0][0x380] ;  /* 0x0000e000ff0e7b82 */ /* 0x022e620000000a00 */
[----:B------:R-:W-:Y:S01]  /*2eb0*/  SHF.L.U32 R11, R18, 0x1, RZ ;  /* 0x00000001120b7819 */ /* 0x000fe200000006ff */
[----:B------:R-:W2:Y:S04]  /*2ec0*/  LDCU UR8, c[0x3][URZ] ;  /* 0x00c00000ff0877ac */ /* 0x000ea80008000800 */
[----:B-1----:R-:W-:-:S06]  /*2ed0*/  IMAD.WIDE R14, R11, 0x4, R14 ;  /* 0x000000040b0e7825 */ /* 0x002fcc00078e020e */
[----:B0-----:R-:W5:Y:S01]  /*2ee0*/  LDG.E.64 R14, desc[UR10][R14.64] ;  /* 0x0000000a0e0e7981 */ /* 0x001f62000c1e1b00 */
[----:B--2---:R-:W-:Y:S01]  /*2ef0*/  UISETP.GE.U32.AND UP0, UPT, UR8, 0x4, UPT ;  /* 0x000000040800788c */ /* 0x004fe2000bf06070 */
[----:B------:R-:W-:Y:S01]  /*2f00*/  HFMA2 R20, -RZ, RZ, 0, 0 ;  /* 0x00000000ff147431 */ /* 0x000fe200000001ff */
[----:B------:R-:W-:-:S07]  /*2f10*/  CS2R R4, SRZ ;  /* 0x0000000000047805 */ /* 0x000fce000001ff00 */
[----:B------:R-:W-:Y:S05]  /*2f20*/  BRA.U !UP0, `(.L_x_108) ;  /* 0x0000001908a87547 */ /* 0x000fea000b800000 */
[----:B------:R-:W-:Y:S02]  /*2f30*/  MOV R20, RZ ;  /* 0x000000ff00147202 */ /* 0x000fe40000000f00 */
[----:B------:R-:W-:Y:S02]  /*2f40*/  MOV R8, UR4 ;  /* 0x0000000400087c02 */ /* 0x000fe40008000f00 */
[----:B------:R-:W-:Y:S02]  /*2f50*/  MOV R9, UR5 ;  /* 0x0000000500097c02 */ /* 0x000fe40008000f00 */
[----:B------:R-:W-:-:S07]  /*2f60*/  MOV R0, UR7 ;  /* 0x0000000700007c02 */ /* 0x000fce0008000f00 */
.L_x_161:
[----:B------:R-:W2:Y:S01]  /*2f70*/  LDG.E.64 R2, desc[UR10][R8.64+-0x10] ;  /* 0xfffff00a08027981 */ /* 0x000ea2000c1e1b00 */
[----:B------:R-:W-:Y:S01]  /*2f80*/  ULOP3.LUT UR8, UR13, 0x7ffffffc, URZ, 0xc0, !UPT ;  /* 0x7ffffffc0d087892 */ /* 0x000fe2000f8ec0ff */
[----:B------:R-:W-:Y:S01]  /*2f90*/  IADD3 R0, PT, PT, R0, 0x4, RZ ;  /* 0x0000000400007810 */ /* 0x000fe20007ffe0ff */
[----:B------:R-:W-:Y:S03]  /*2fa0*/  BSSY.RECONVERGENT B0, `(.L_x_109) ;  /* 0x0000012000007945 */ /* 0x000fe60003800200 */
[----:B------:R-:W-:Y:S02]  /*2fb0*/  ISETP.NE.AND P2, PT, R0, RZ, PT ;  /* 0x000000ff0000720c */ /* 0x000fe40003f45270 */
[----:B------:R-:W-:Y:S01]  /*2fc0*/  MOV R4, UR8 ;  /* 0x0000000800047c02 */ /* 0x000fe20008000f00 */
        /* <DEDUP_REMOVED lines=11> */
.L_x_110:
[----:B------:R-:W-:Y:S01]  /*3080*/  FMUL.FTZ R24, R3, R10 ;  /* 0x0000000a03187220 */ /* 0x000fe20000410000 */
[----:B------:R-:W-:-:S03]  /*3090*/  FMUL.FTZ R2, R10, 0.5 ;  /* 0x3f0000000a027820 */ /* 0x000fc60000410000 */
[----:B------:R-:W-:-:S04]  /*30a0*/  FFMA R3, -R24, R24, R3 ;  /* 0x0000001818037223 */ /* 0x000fc80000000103 */
[----:B------:R-:W-:-:S07]  /*30b0*/  FFMA R24, R3, R2, R24 ;  /* 0x0000000203187223 */ /* 0x000fce0000000018 */
.L_x_111:
[----:B------:R-:W-:Y:S05]  /*30c0*/  BSYNC.RECONVERGENT B0 ;  /* 0x0000000000007941 */ /* 0x000fea0003800200 */
.L_x_109:
[----:B------:R-:W0:Y:S01]  /*30d0*/  F2F.F64.F32 R2, R24 ;  /* 0x0000001800027310 */ /* 0x000e220000201800 */
        /* <DEDUP_REMOVED lines=8> */
[----:B------:R-:W-:-:S04]  /*3160*/  SEL R16, R2, UR8, P0 ;  /* 0x0000000802107c07 */ /* 0x000fc80008000000 */
[----:B------:R-:W-:-:S04]  /*3170*/  @P1 LOP3.LUT R17, R10, 0x80000, RZ, 0xfc, !PT ;  /* 0x000800000a111812 */ /* 0x000fc800078efcff */
[----:B------:R-:W0:Y:S08]  /*3180*/  F2F.F32.F64 R16, R16 ;  /* 0x0000001000107310 */ /* 0x000e300000301000 */
[----:B0-----:R-:W0:Y:S08]  /*3190*/  MUFU.RCP R3, R16 ;  /* 0x0000001000037308 */ /* 0x001e300000001000 */
        /* <DEDUP_REMOVED lines=12> */
.L_x_113:
[----:B------:R-:W-:Y:S05]  /*3260*/  BSYNC.RECONVERGENT B2 ;  /* 0x0000000000027941 */ /* 0x000fea0003800200 */
.L_x_112:
        /* <DEDUP_REMOVED lines=13> */
.L_x_115:
[----:B------:R-:W-:Y:S05]  /*3340*/  BSYNC.RECONVERGENT B2 ;  /* 0x0000000000027941 */ /* 0x000fea0003800200 */
.L_x_114:
[----:B------:R-:W-:Y:S01]  /*3350*/  HFMA2 R3, -RZ, RZ, 1.0341796875, -112.625 ;  /* 0x3c23d70aff037431 */ /* 0x000fe200000001ff */
[----:B------:R-:W-:Y:S01]  /*3360*/  MOV R10, 0x42c80000 ;  /* 0x42c80000000a7802 */ /* 0x000fe20000000f00 */
[----:B------:R-:W0:Y:S01]  /*3370*/  FCHK P0, R2, 100 ;  /* 0x42c8000002007902 */ /* 0x000e220000000000 */
[----:B------:R-:W-:Y:S03]  /*3380*/  BSSY.RECONVERGENT B2, `(.L_x_116) ;  /* 0x000000b000027945 */ /* 0x000fe60003800200 */
[----:B------:R-:W-:-:S04]  /*3390*/  FFMA R10, R3, -R10, 1 ;  /* 0x3f800000030a7423 */ /* 0x000fc8000000080a */
[----:B------:R-:W-:-:S04]  /*33a0*/  FFMA R10, R10, R3, 0.0099999997764825820923 ;  /* 0x3c23d70a0a0a7423 */ /* 0x000fc80000000003 */
[----:B------:R-:W-:-:S04]  /*33b0*/  FFMA R3, R10, R2, RZ ;  /* 0x000000020a037223 */ /* 0x000fc800000000ff */
[----:B------:R-:W-:-:S04]  /*33c0*/  FFMA R22, R3, -100, R2 ;  /* 0xc2c8000003167823 */ /* 0x000fc80000000002 */
[----:B------:R-:W-:Y:S01]  /*33d0*/  FFMA R10, R10, R22, R3 ;  /* 0x000000160a0a7223 */ /* 0x000fe20000000003 */
[----:B0-----:R-:W-:Y:S06]  /*33e0*/  @!P0 BRA `(.L_x_117) ;  /* 0x0000000000108947 */ /* 0x001fec0003800000 */
[----:B------:R-:W-:Y:S02]  /*33f0*/  MOV R3, 0x42c80000 ;  /* 0x42c8000000037802 */ /* 0x000fe40000000f00 */
[----:B------:R-:W-:-:S07]  /*3400*/  MOV R21, 0x3420 ;  /* 0x0000342000157802 */ /* 0x000fce0000000f00 */
[----:B------:R-:W-:Y:S05]  /*3410*/  CALL.REL.NOINC `($__internal_3_$__cuda_sm3x_div_rn_noftz_f32_slowpath) ;  /* 0x0000005800147944 */ /* 0x000fea0003c00000 */
[----:B------:R-:W-:-:S07]  /*3420*/  MOV R10, R2 ;  /* 0x00000002000a7202 */ /* 0x000fce0000000f00 */
.L_x_117:
[----:B------:R-:W-:Y:S05]  /*3430*/  BSYNC.RECONVERGENT B2 ;  /* 0x0000000000027941 */ /* 0x000fea0003800200 */
.L_x_116:
        /* <DEDUP_REMOVED lines=13> */
.L_x_119:
[----:B------:R-:W-:Y:S05]  /*3510*/  BSYNC.RECONVERGENT B2 ;  /* 0x0000000000027941 */ /* 0x000fea0003800200 */
.L_x_118:
[----:B------:R-:W0:Y:S01]  /*3520*/  MUFU.RCP R3, R16 ;  /* 0x0000001000037308 */ /* 0x000e220000001000 */
[----:B------:R-:W-:Y:S01]  /*3530*/  BSSY.RECONVERGENT B2, `(.L_x_120) ;  /* 0x000000e000027945 */ /* 0x000fe20003800200 */
[----:B------:R-:W-:-:S06]  /*3540*/  FFMA R7, R2, R10, R5 ;  /* 0x0000000a02077223 */ /* 0x000fcc0000000005 */
        /* <DEDUP_REMOVED lines=12> */
.L_x_121:
[----:B------:R-:W-:Y:S05]  /*3610*/  BSYNC.RECONVERGENT B2 ;  /* 0x0000000000027941 */ /* 0x000fea0003800200 */
.L_x_120:
[----:B------:R-:W2:Y:S01]  /*3620*/  LDG.E.64 R2, desc[UR10][R8.64+-0x8] ;  /* 0xfffff80a08027981 */ /* 0x000ea2000c1e1b00 */
[----:B------:R-:W-:Y:S01]  /*3630*/  BSSY.RECONVERGENT B0, `(.L_x_122) ;  /* 0x0000011000007945 */ /* 0x000fe20003800200 */
[----:B------:R-:W-:Y:S01]  /*3640*/  FFMA R20, R17, R10, R20 ;  /* 0x0000000a11147223 */ /* 0x000fe20000000014 */
        /* <DEDUP_REMOVED lines=11> */
.L_x_123:
[----:B------:R-:W-:Y:S01]  /*3700*/  FMUL.FTZ R24, R3, R16 ;  /* 0x0000001003187220 */ /* 0x000fe20000410000 */
[----:B------:R-:W-:-:S03]  /*3710*/  FMUL.FTZ R2, R16, 0.5 ;  /* 0x3f00000010027820 */ /* 0x000fc60000410000 */
[----:B------:R-:W-:-:S04]  /*3720*/  FFMA R3, -R24, R24, R3 ;  /* 0x0000001818037223 */ /* 0x000fc80000000103 */
[----:B------:R-:W-:-:S07]  /*3730*/  FFMA R24, R3, R2, R24 ;  /* 0x0000000203187223 */ /* 0x000fce0000000018 */
.L_x_124:
[----:B------:R-:W-:Y:S05]  /*3740*/  BSYNC.RECONVERGENT B0 ;  /* 0x0000000000007941 */ /* 0x000fea0003800200 */
.L_x_122:
        /* <DEDUP_REMOVED lines=25> */
.L_x_126:
[----:B------:R-:W-:Y:S05]  /*38e0*/  BSYNC.RECONVERGENT B2 ;  /* 0x0000000000027941 */ /* 0x000fea0003800200 */
.L_x_125:
        /* <DEDUP_REMOVED lines=13> */
.L_x_128:
[----:B------:R-:W-:Y:S05]  /*39c0*/  BSYNC.RECONVERGENT B2 ;  /* 0x0000000000027941 */ /* 0x000fea0003800200 */
.L_x_127:
        /* <DEDUP_REMOVED lines=14> */
.L_x_130:
[----:B------:R-:W-:Y:S05]  /*3ab0*/  BSYNC.RECONVERGENT B2 ;  /* 0x0000000000027941 */ /* 0x000fea0003800200 */
.L_x_129:
        /* <DEDUP_REMOVED lines=13> */
.L_x_132:
[----:B------:R-:W-:Y:S05]  /*3b90*/  BSYNC.RECONVERGENT B2 ;  /* 0x0000000000027941 */ /* 0x000fea0003800200 */
.L_x_131:
        /* <DEDUP_REMOVED lines=15> */
.L_x_134:
[----:B------:R-:W-:Y:S05]  /*3c90*/  BSYNC.RECONVERGENT B2 ;  /* 0x0000000000027941 */ /* 0x000fea0003800200 */
.L_x_133:
        /* <DEDUP_REMOVED lines=14> */
.L_x_136:
[----:B------:R-:W-:Y:S01]  /*3d80*/  FMUL.FTZ R24, R3, R16 ;  /* 0x0000001003187220 */ /* 0x000fe20000410000 */
[----:B------:R-:W-:-:S03]  /*3d90*/  FMUL.FTZ R2, R16, 0.5 ;  /* 0x3f00000010027820 */ /* 0x000fc60000410000 */
[----:B------:R-:W-:-:S04]  /*3da0*/  FFMA R3, -R24, R24, R3 ;  /* 0x0000001818037223 */ /* 0x000fc80000000103 */
[----:B------:R-:W-:-:S07]  /*3db0*/  FFMA R24, R3, R2, R24 ;  /* 0x0000000203187223 */ /* 0x000fce0000000018 */
.L_x_137:
[----:B------:R-:W-:Y:S05]  /*3dc0*/  BSYNC.RECONVERGENT B0 ;  /* 0x0000000000007941 */ /* 0x000fea0003800200 */
.L_x_135:
        /* <DEDUP_REMOVED lines=25> */
.L_x_139:
[----:B------:R-:W-:Y:S05]  /*3f60*/  BSYNC.RECONVERGENT B2 ;  /* 0x0000000000027941 */ /* 0x000fea0003800200 */
.L_x_138:
        /* <DEDUP_REMOVED lines=13> */
.L_x_141:
[----:B------:R-:W-:Y:S05]  /*4040*/  BSYNC.RECONVERGENT B2 ;  /* 0x0000000000027941 */ /* 0x000fea0003800200 */
.L_x_140:
        /* <DEDUP_REMOVED lines=14> */
.L_x_143:
[----:B------:R-:W-:Y:S05]  /*4130*/  BSYNC.RECONVERGENT B2 ;  /* 0x0000000000027941 */ /* 0x000fea0003800200 */
.L_x_142:
        /* <DEDUP_REMOVED lines=13> */
.L_x_145:
[----:B------:R-:W-:Y:S05]  /*4210*/  BSYNC.RECONVERGENT B2 ;  /* 0x0000000000027941 */ /* 0x000fea0003800200 */
.L_x_144:
        /* <DEDUP_REMOVED lines=15> */
.L_x_147:
[----:B------:R-:W-:Y:S05]  /*4310*/  BSYNC.RECONVERGENT B2 ;  /* 0x0000000000027941 */ /* 0x000fea0003800200 */
.L_x_146:
        /* <DEDUP_REMOVED lines=14> */
.L_x_149:
[----:B------:R-:W-:Y:S01]  /*4400*/  FMUL.FTZ R24, R3, R16 ;  /* 0x0000001003187220 */ /* 0x000fe20000410000 */
[----:B------:R-:W-:-:S03]  /*4410*/  FMUL.FTZ R2, R16, 0.5 ;  /* 0x3f00000010027820 */ /* 0x000fc60000410000 */
[----:B------:R-:W-:-:S04]  /*4420*/  FFMA R3, -R24, R24, R3 ;  /* 0x0000001818037223 */ /* 0x000fc80000000103 */
[----:B------:R-:W-:-:S07]  /*4430*/  FFMA R24, R3, R2, R24 ;  /* 0x0000000203187223 */ /* 0x000fce0000000018 */
.L_x_150:
[----:B------:R-:W-:Y:S05]  /*4440*/  BSYNC.RECONVERGENT B0 ;  /* 0x0000000000007941 */ /* 0x000fea0003800200 */
.L_x_148:
        /* <DEDUP_REMOVED lines=25> */
.L_x_152:
[----:B------:R-:W-:Y:S05]  /*45e0*/  BSYNC.RECONVERGENT B2 ;  /* 0x0000000000027941 */ /* 0x000fea0003800200 */
.L_x_151:
        /* <DEDUP_REMOVED lines=13> */
.L_x_154:
[----:B------:R-:W-:Y:S05]  /*46c0*/  BSYNC.RECONVERGENT B2 ;  /* 0x0000000000027941 */ /* 0x000fea0003800200 */
.L_x_153:
        /* <DEDUP_REMOVED lines=14> */
.L_x_156:
[----:B------:R-:W-:Y:S05]  /*47b0*/  BSYNC.RECONVERGENT B2 ;  /* 0x0000000000027941 */ /* 0x000fea0003800200 */
.L_x_155:
        /* <DEDUP_REMOVED lines=13> */
.L_x_158:
[----:B------:R-:W-:Y:S05]  /*4890*/  BSYNC.RECONVERGENT B2 ;  /* 0x0000000000027941 */ /* 0x000fea0003800200 */
.L_x_157:
        /* <DEDUP_REMOVED lines=14> */
.L_x_160:
[----:B------:R-:W-:Y:S05]  /*4980*/  BSYNC.RECONVERGENT B2 ;  /* 0x0000000000027941 */ /* 0x000fea0003800200 */
.L_x_159:
[----:B------:R-:W-:Y:S01]  /*4990*/  IADD3 R8, P0, PT, R8, 0x20, RZ ;  /* 0x0000002008087810 */ /* 0x000fe20007f1e0ff */
[----:B------:R-:W-:-:S03]  /*49a0*/  FFMA R20, R2, R16, R20 ;  /* 0x0000001002147223 */ /* 0x000fc60000000014 */
[----:B------:R-:W-:Y:S01]  /*49b0*/  IADD3.X R9, PT, PT, RZ, R9, RZ, P0, !PT ;  /* 0x00000009ff097210 */ /* 0x000fe200007fe4ff */
[----:B------:R-:W-:Y:S08]  /*49c0*/  @P2 BRA `(.L_x_161) ;  /* 0xffffffe400682947 */ /* 0x000ff0000383ffff */
.L_x_108:
[----:B------:R-:W-:-:S09]  /*49d0*/  UISETP.NE.AND UP0, UPT, UR6, URZ, UPT ;  /* 0x000000ff0600728c */ /* 0x000fd2000bf05270 */
[----:B------:R-:W-:Y:S05]  /*49e0*/  BRA.U !UP0, `(.L_x_162) ;  /* 0x00000015080c7547 */ /* 0x000fea000b800000 */
[----:B------:R-:W-:-:S09]  /*49f0*/  UISETP.NE.AND UP0, UPT, UR6, 0x1, UPT ;  /* 0x000000010600788c */ /* 0x000fd2000bf05270 */
[----:B------:R-:W-:Y:S05]  /*4a00*/  BRA.U !UP0, `(.L_x_163) ;  /* 0x0000000d084c7547 */ /* 0x000fea000b800000 */
[----:B------:R-:W0:Y:S01]  /*4a10*/  LDC.64 R8, c[0x0][0x380] ;  /* 0x0000e000ff087b82 */ /* 0x000e220000000a00 */
[----:B------:R-:W-:-:S05]  /*4a20*/  SHF.L.U32 R6, R4, 0x1, RZ ;  /* 0x0000000104067819 */ /* 0x000fca00000006ff */
[----:B0-----:R-:W-:-:S05]  /*4a30*/  IMAD.WIDE.U32 R8, R6, 0x4, R8 ;  /* 0x0000000406087825 */ /* 0x001fca00078e0008 */
        /* <DEDUP_REMOVED lines=13> */
.L_x_165:
[----:B------:R-:W-:Y:S01]  /*4b10*/  FMUL.FTZ R24, R3, R10 ;  /* 0x0000000a03187220 */ /* 0x000fe20000410000 */
[----:B------:R-:W-:-:S03]  /*4b20*/  FMUL.FTZ R2, R10, 0.5 ;  /* 0x3f0000000a027820 */ /* 0x000fc60000410000 */
[----:B------:R-:W-:-:S04]  /*4b30*/  FFMA R3, -R24, R24, R3 ;  /* 0x0000001818037223 */ /* 0x000fc80000000103 */
[----:B------:R-:W-:-:S07]  /*4b40*/  FFMA R24, R3, R2, R24 ;  /* 0x0000000203187223 */ /* 0x000fce0000000018 */
.L_x_166:
[----:B------:R-:W-:Y:S05]  /*4b50*/  BSYNC.RECONVERGENT B0 ;  /* 0x0000000000007941 */ /* 0x000fea0003800200 */
.L_x_164:
        /* <DEDUP_REMOVED lines=25> */
.L_x_168:
[----:B------:R-:W-:Y:S05]  /*4cf0*/  BSYNC.RECONVERGENT B2 ;  /* 0x0000000000027941 */ /* 0x000fea0003800200 */
.L_x_167:
        /* <DEDUP_REMOVED lines=13> */
.L_x_170:
[----:B------:R-:W-:Y:S05]  /*4dd0*/  BSYNC.RECONVERGENT B2 ;  /* 0x0000000000027941 */ /* 0x000fea0003800200 */
.L_x_169:
        /* <DEDUP_REMOVED lines=14> */
.L_x_172:
[----:B------:R-:W-:Y:S05]  /*4ec0*/  BSYNC.RECONVERGENT B2 ;  /* 0x0000000000027941 */ /* 0x000fea0003800200 */
.L_x_171:
        /* <DEDUP_REMOVED lines=13> */
.L_x_174:
[----:B------:R-:W-:Y:S05]  /*4fa0*/  BSYNC.RECONVERGENT B2 ;  /* 0x0000000000027941 */ /* 0x000fea0003800200 */
.L_x_173:
        /* <DEDUP_REMOVED lines=14> */
.L_x_176:
[----:B------:R-:W-:Y:S05]  /*5090*/  BSYNC.RECONVERGENT B2 ;  /* 0x0000000000027941 */ /* 0x000fea0003800200 */
.L_x_175:
        /* <DEDUP_REMOVED lines=15> */
.L_x_178:
[----:B------:R-:W-:Y:S01]  /*5190*/  FMUL.FTZ R24, R17, R16 ;  /* 0x0000001011187220 */ /* 0x000fe20000410000 */
[----:B------:R-:W-:-:S03]  /*51a0*/  FMUL.FTZ R2, R16, 0.5 ;  /* 0x3f00000010027820 */ /* 0x000fc60000410000 */
[----:B------:R-:W-:-:S04]  /*51b0*/  FFMA R3, -R24, R24, R17 ;  /* 0x0000001818037223 */ /* 0x000fc80000000111 */
[----:B------:R-:W-:-:S07]  /*51c0*/  FFMA R24, R3, R2, R24 ;  /* 0x0000000203187223 */ /* 0x000fce0000000018 */
.L_x_179:
[----:B------:R-:W-:Y:S05]  /*51d0*/  BSYNC.RECONVERGENT B0 ;  /* 0x0000000000007941 */ /* 0x000fea0003800200 */
.L_x_177:
[----:B------:R-:W0:Y:S01]  /*51e0*/  F2F.F64.F32 R2, R24 ;  /* 0x0000001800027310 */ /* 0x000e220000201800 */
[----:B------:R-:W-:Y:S01]  /*51f0*/  UMOV UR8, 0xd2f1a9fc ;  /* 0xd2f1a9fc00087882 */ /* 0x000fe20000000000 */
[----:B------:R-:W-:Y:S01]  /*5200*/  UMOV UR9, 0x3f50624d ;  /* 0x3f50624d00097882 */ /* 0x000fe20000000000 */
[----:B------:R-:W-:Y:S01]  /*5210*/  BSSY.RECONVERGENT B2, `(.L_x_180) ;  /* 0x0000016000027945 */ /* 0x000fe20003800200 */
[----:B------:R-:W-:Y:S02]  /*5220*/  UMOV UR12, UR9 ;  /* 0x00000009000c7c82 */ /* 0x000fe40008000000 */
[----:B------:R-:W-:Y:S01]  /*5230*/  MOV R10, UR12 ;  /* 0x0000000c000a7c02 */ /* 0x000fe20008000f00 */
[----:B0-----:R-:W-:Y:S01]  /*5240*/  DSETP.MAX.AND P0, P1, R2, UR8, PT ;  /* 0x0000000802007e2a */ /* 0x001fe2000b90f000 */
[----:B------:R-:W-:-:S05]  /*5250*/  MOV R8, R3 ;  /* 0x0000000300087202 */ /* 0x000fca0000000f00 */
[----:B------:R-:W-:Y:S02]  /*5260*/  FSEL R9, R8, UR12, P0 ;  /* 0x0000000c08097c08 */ /* 0x000fe40008000000 */
[----:B------:R-:W-:-:S06]  /*5270*/  SEL R8, R2, UR8, P0 ;  /* 0x0000000802087c07 */ /* 0x000fcc0008000000 */
        /* <DEDUP_REMOVED lines=15> */
.L_x_181:
[----:B------:R-:W-:Y:S05]  /*5370*/  BSYNC.RECONVERGENT B2 ;  /* 0x0000000000027941 */ /* 0x000fea0003800200 */
.L_x_180:
        /* <DEDUP_REMOVED lines=13> */
.L_x_183:
[----:B------:R-:W-:Y:S05]  /*5450*/  BSYNC.RECONVERGENT B2 ;  /* 0x0000000000027941 */ /* 0x000fea0003800200 */
.L_x_182:
        /* <DEDUP_REMOVED lines=14> */
.L_x_185:
[----:B------:R-:W-:Y:S05]  /*5540*/  BSYNC.RECONVERGENT B2 ;  /* 0x0000000000027941 */ /* 0x000fea0003800200 */
.L_x_184:
        /* <DEDUP_REMOVED lines=13> */
.L_x_187:
[----:B------:R-:W-:Y:S05]  /*5620*/  BSYNC.RECONVERGENT B2 ;  /* 0x0000000000027941 */ /* 0x000fea0003800200 */
.L_x_186:
        /* <DEDUP_REMOVED lines=14> */
.L_x_189:
[----:B------:R-:W-:Y:S05]  /*5710*/  BSYNC.RECONVERGENT B2 ;  /* 0x0000000000027941 */ /* 0x000fea0003800200 */
.L_x_188:
[----:B------:R-:W-:Y:S01]  /*5720*/  FFMA R20, R2, R9, R20 ;  /* 0x0000000902147223 */ /* 0x000fe20000000014 */
[----:B------:R-:W-:-:S07]  /*5730*/  IADD3 R4, PT, PT, R6, 0x2, -R4 ;  /* 0x0000000206047810 */ /* 0x000fce0007ffe804 */
.L_x_163:
[----:B------:R-:W0:Y:S02]  /*5740*/  LDCU UR8, c[0x3][URZ] ;  /* 0x00c00000ff0877ac */ /* 0x000e240008000800 */
[----:B0-----:R-:W-:-:S04]  /*5750*/  ULOP3.LUT UR8, UR8, 0x1, URZ, 0xc0, !UPT ;  /* 0x0000000108087892 */ /* 0x001fc8000f8ec0ff */
[----:B------:R-:W-:-:S09]  /*5760*/  UISETP.NE.U32.AND UP0, UPT, UR8, 0x1, UPT ;  /* 0x000000010800788c */ /* 0x000fd2000bf05070 */
[----:B------:R-:W-:Y:S05]  /*5770*/  BRA.U UP0, `(.L_x_162) ;  /* 0x0000000500a87547 */ /* 0x000fea000b800000 */
[----:B------:R-:W0:Y:S01]  /*5780*/  LDC.64 R2, c[0x0][0x380] ;  /* 0x0000e000ff027b82 */ /* 0x000e220000000a00 */
[----:B------:R-:W-:-:S05]  /*5790*/  SHF.L.U32 R7, R4, 0x1, RZ ;  /* 0x0000000104077819 */ /* 0x000fca00000006ff */
[----:B0-----:R-:W-:-:S06]  /*57a0*/  IMAD.WIDE.U32 R2, R7, 0x4, R2 ;  /* 0x0000000407027825 */ /* 0x001fcc00078e0002 */
        /* <DEDUP_REMOVED lines=13> */
.L_x_191:
[----:B------:R-:W-:Y:S01]  /*5880*/  FMUL.FTZ R24, R3, R8 ;  /* 0x0000000803187220 */ /* 0x000fe20000410000 */
[----:B------:R-:W-:-:S03]  /*5890*/  FMUL.FTZ R2, R8, 0.5 ;  /* 0x3f00000008027820 */ /* 0x000fc60000410000 */
[----:B------:R-:W-:-:S04]  /*58a0*/  FFMA R3, -R24, R24, R3 ;  /* 0x0000001818037223 */ /* 0x000fc80000000103 */
[----:B------:R-:W-:-:S07]  /*58b0*/  FFMA R24, R3, R2, R24 ;  /* 0x0000000203187223 */ /* 0x000fce0000000018 */
.L_x_192:
[----:B------:R-:W-:Y:S05]  /*58c0*/  BSYNC.RECONVERGENT B0 ;  /* 0x0000000000007941 */ /* 0x000fea0003800200 */
.L_x_190:
        /* <DEDUP_REMOVED lines=25> */
.L_x_194:
[----:B------:R-:W-:Y:S05]  /*5a60*/  BSYNC.RECONVERGENT B2 ;  /* 0x0000000000027941 */ /* 0x000fea0003800200 */
.L_x_193:
        /* <DEDUP_REMOVED lines=13> */
.L_x_196:
[----:B------:R-:W-:Y:S05]  /*5b40*/  BSYNC.RECONVERGENT B2 ;  /* 0x0000000000027941 */ /* 0x000fea0003800200 */
.L_x_195:
        /* <DEDUP_REMOVED lines=14> */
.L_x_198:
[----:B------:R-:W-:Y:S05]  /*5c30*/  BSYNC.RECONVERGENT B2 ;  /* 0x0000000000027941 */ /* 0x000fea0003800200 */
.L_x_197:
        /* <DEDUP_REMOVED lines=13> */
.L_x_200:
[----:B------:R-:W-:Y:S05]  /*5d10*/  BSYNC.RECONVERGENT B2 ;  /* 0x0000000000027941 */ /* 0x000fea0003800200 */
.L_x_199:
        /* <DEDUP_REMOVED lines=14> */
.L_x_202:
[----:B------:R-:W-:Y:S05]  /*5e00*/  BSYNC.RECONVERGENT B2 ;  /* 0x0000000000027941 */ /* 0x000fea0003800200 */
.L_x_201:
[----:B------:R-:W-:-:S07]  /*5e10*/  FFMA R20, R2, R7, R20 ;  /* 0x0000000702147223 */ /* 0x000fce0000000014 */
.L_x_162:
[----:B------:R-:W0:Y:S01]  /*5e20*/  LDC.64 R2, c[0x0][0x390] ;  /* 0x0000e400ff027b82 */ /* 0x000e220000000a00 */
[----:B------:R-:W-:Y:S01]  /*5e30*/  ISETP.GT.AND P0, PT, R18, RZ, PT ;  /* 0x000000ff1200720c */ /* 0x000fe20003f04270 */
[----:B------:R-:W-:-:S12]  /*5e40*/  HFMA2 R10, -RZ, RZ, 0, 0 ;  /* 0x00000000ff0a7431 */ /* 0x000fd800000001ff */
[C---:B------:R-:W-:Y:S01]  /*5e50*/  @P0 IADD3 R9, PT, PT, R18.reuse, -0x1, RZ ;  /* 0xffffffff12090810 */ /* 0x040fe20007ffe0ff */
[----:B0-----:R-:W-:-:S04]  /*5e60*/  IMAD.WIDE R6, R18, 0x4, R2 ;  /* 0x0000000412067825 */ /* 0x001fc800078e0202 */
[----:B------:R-:W-:Y:S02]  /*5e70*/  @P0 IMAD.WIDE.U32 R2, R9, 0x4, R2 ;  /* 0x0000000409020825 */ /* 0x000fe400078e0002 */
[----:B------:R-:W2:Y:S04]  /*5e80*/  LDG.E R7, desc[UR10][R6.64] ;  /* 0x0000000a06077981 */ /* 0x000ea8000c1e1900 */
[----:B------:R-:W2:Y:S01]  /*5e90*/  @P0 LDG.E R10, desc[UR10][R2.64] ;  /* 0x0000000a020a0981 */ /* 0x000ea2000c1e1900 */
[----:B------:R-:W-:Y:S01]  /*5ea0*/  BSSY.RECONVERGENT B2, `(.L_x_203) ;  /* 0x00002be000027945 */ /* 0x000fe20003800200 */
[----:B--2---:R-:W-:-:S13]  /*5eb0*/  ISETP.GE.AND P0, PT, R10, R7, PT ;  /* 0x000000070a00720c */ /* 0x004fda0003f06270 */
[----:B------:R-:W-:Y:S05]  /*5ec0*/  @P0 BRA `(.L_x_204) ;  /* 0x0000002800ec0947 */ /* 0x000fea0003800000 */
[C---:B------:R-:W-:Y:S01]  /*5ed0*/  VIADDMNMX R9, R10.reuse, 0x1, R7, !PT ;  /* 0x000000010a097846 */ /* 0x040fe20007800107 */
[----:B------:R-:W-:Y:S03]  /*5ee0*/  BSSY.RECONVERGENT B3, `(.L_x_205) ;  /* 0x000018b000037945 */ /* 0x000fe60003800200 */
[CC--:B------:R-:W-:Y:S02]  /*5ef0*/  IADD3 R0, PT, PT, R10.reuse, -R9.reuse, RZ ;  /* 0x800000090a007210 */ /* 0x0c0fe40007ffe0ff */
[----:B------:R-:W-:Y:S02]  /*5f00*/  IADD3 R9, PT, PT, -R10, R9, RZ ;  /* 0x000000090a097210 */ /* 0x000fe40007ffe1ff */
[----:B------:R-:W-:Y:S02]  /*5f10*/  ISETP.GT.U32.AND P0, PT, R0, -0x4, PT ;  /* 0xfffffffc0000780c */ /* 0x000fe40003f04070 */
[----:B------:R-:W-:-:S11]  /*5f20*/  LOP3.LUT R8, R9, 0x3, RZ, 0xc0, !PT ;  /* 0x0000000309087812 */ /* 0x000fd600078ec0ff */
[----:B------:R-:W-:Y:S05]  /*5f30*/  @P0 BRA `(.L_x_206) ;  /* 0x0000001800140947 */ /* 0x000fea0003800000 */
[----:B------:R-:W0:Y:S01]  /*5f40*/  LDC R7, c[0x3][0x8] ;  /* 0x00c00200ff077b82 */ /* 0x000e220000000800 */
[----:B------:R-:W-:-:S07]  /*5f50*/  MOV R6, RZ ;  /* 0x000000ff00067202 */ /* 0x000fce0000000f00 */
.L_x_251:
        /* <DEDUP_REMOVED lines=20> */
.L_x_208:
[----:B------:R-:W-:Y:S01]  /*60a0*/  FMUL.FTZ R24, R3, R22 ;  /* 0x0000001603187220 */ /* 0x000fe20000410000 */
[----:B------:R-:W-:-:S03]  /*60b0*/  FMUL.FTZ R2, R22, 0.5 ;  /* 0x3f00000016027820 */ /* 0x000fc60000410000 */
[----:B------:R-:W-:-:S04]  /*60c0*/  FFMA R3, -R24, R24, R3 ;  /* 0x0000001818037223 */ /* 0x000fc80000000103 */
[----:B------:R-:W-:-:S07]  /*60d0*/  FFMA R24, R3, R2, R24 ;  /* 0x0000000203187223 */ /* 0x000fce0000000018 */
.L_x_209:
[----:B------:R-:W-:Y:S05]  /*60e0*/  BSYNC.RECONVERGENT B0 ;  /* 0x0000000000007941 */ /* 0x000fea0003800200 */
.L_x_207:
[----:B------:R-:W1:Y:S01]  /*60f0*/  F2F.F64.F32 R2, R24 ;  /* 0x0000001800027310 */ /* 0x000e620000201800 */
[----:B------:R-:W-:Y:S01]  /*6100*/  UMOV UR8, 0xd2f1a9fc ;  /* 0xd2f1a9fc00087882 */ /* 0x000fe20000000000 */
[----:B------:R-:W-:Y:S01]  /*6110*/  UMOV UR9, 0x3f50624d ;  /* 0x3f50624d00097882 */ /* 0x000fe20000000000 */
[----:B------:R-:W-:Y:S01]  /*6120*/  BSSY.RECONVERGENT B4, `(.L_x_210) ;  /* 0x0000017000047945 */ /* 0x000fe20003800200 */
[----:B------:R-:W-:-:S04]  /*6130*/  UMOV UR12, UR9 ;  /* 0x00000009000c7c82 */ /* 0x000fc80008000000 */
[----:B0-----:R-:W0:Y:S01]  /*6140*/  MUFU.RCP R22, R7 ;  /* 0x0000000700167308 */ /* 0x001e220000001000 */
[----:B-1----:R-:W-:Y:S01]  /*6150*/  DSETP.MAX.AND P0, P1, R2, UR8, PT ;  /* 0x0000000802007e2a */ /* 0x002fe2000b90f000 */
[----:B------:R-:W-:Y:S02]  /*6160*/  MOV R28, R2 ;  /* 0x00000002001c7202 */ /* 0x000fe40000000f00 */
[----:B------:R-:W-:-:S03]  /*6170*/  MOV R2, UR12 ;  /* 0x0000000c00027c02 */ /* 0x000fc60008000f00 */
[----:B------:R-:W-:Y:S02]  /*6180*/  SEL R28, R28, UR8, P0 ;  /* 0x000000081c1c7c07 */ /* 0x000fe40008000000 */
[----:B------:R-:W-:Y:S01]  /*6190*/  FSEL R29, R3, UR12, P0 ;  /* 0x0000000c031d7c08 */ /* 0x000fe20008000000 */
[----:B0-----:R-:W-:-:S05]  /*61a0*/  FFMA R3, R22, -R7, 1 ;  /* 0x3f80000016037423 */ /* 0x001fca0000000807 */
[----:B------:R-:W-:Y:S01]  /*61b0*/  @P1 LOP3.LUT R29, R2, 0x80000, RZ, 0xfc, !PT ;  /* 0x00080000021d1812 */ /* 0x000fe200078efcff */
[----:B------:R-:W-:-:S03]  /*61c0*/  FFMA R21, R22, R3, R22 ;  /* 0x0000000316157223 */ /* 0x000fc60000000016 */
[----:B------:R-:W0:Y:S02]  /*61d0*/  F2F.F32.F64 R28, R28 ;  /* 0x0000001c001c7310 */ /* 0x000e240000301000 */
[----:B0-----:R-:W-:-:S06]  /*61e0*/  FMUL R2, R28, R28 ;  /* 0x0000001c1c027220 */ /* 0x001fcc0000400000 */
        /* <DEDUP_REMOVED lines=10> */
.L_x_211:
[----:B------:R-:W-:Y:S05]  /*6290*/  BSYNC.RECONVERGENT B4 ;  /* 0x0000000000047941 */ /* 0x000fea0003800200 */
.L_x_210:
        /* <DEDUP_REMOVED lines=14> */
.L_x_213:
[----:B------:R-:W-:Y:S05]  /*6380*/  BSYNC.RECONVERGENT B4 ;  /* 0x0000000000047941 */ /* 0x000fea0003800200 */
.L_x_212:
        /* <DEDUP_REMOVED lines=13> */
.L_x_215:
[----:B------:R-:W-:Y:S05]  /*6460*/  BSYNC.RECONVERGENT B4 ;  /* 0x0000000000047941 */ /* 0x000fea0003800200 */
.L_x_214:
        /* <DEDUP_REMOVED lines=15> */
.L_x_217:
[----:B------:R-:W-:Y:S05]  /*6560*/  BSYNC.RECONVERGENT B4 ;  /* 0x0000000000047941 */ /* 0x000fea0003800200 */
.L_x_216:
        /* <DEDUP_REMOVED lines=18> */
.L_x_219:
[----:B------:R-:W-:Y:S01]  /*6690*/  FMUL.FTZ R24, R3, R26 ;  /* 0x0000001a03187220 */ /* 0x000fe20000410000 */
[----:B------:R-:W-:-:S03]  /*66a0*/  FMUL.FTZ R2, R26, 0.5 ;  /* 0x3f0000001a027820 */ /* 0x000fc60000410000 */
[----:B------:R-:W-:-:S04]  /*66b0*/  FFMA R3, -R24, R24, R3 ;  /* 0x0000001818037223 */ /* 0x000fc80000000103 */
[----:B------:R-:W-:-:S07]  /*66c0*/  FFMA R24, R3, R2, R24 ;  /* 0x0000000203187223 */ /* 0x000fce0000000018 */
.L_x_220:
[----:B------:R-:W-:Y:S05]  /*66d0*/  BSYNC.RECONVERGENT B0 ;  /* 0x0000000000007941 */ /* 0x000fea0003800200 */
.L_x_218:
[----:B------:R-:W0:Y:S01]  /*66e0*/  F2F.F64.F32 R2, R24 ;  /* 0x0000001800027310 */ /* 0x000e220000201800 */
[----:B------:R-:W-:Y:S01]  /*66f0*/  UMOV UR8, 0xd2f1a9fc ;  /* 0xd2f1a9fc00087882 */ /* 0x000fe20000000000 */
[----:B------:R-:W-:Y:S01]  /*6700*/  UMOV UR9, 0x3f50624d ;  /* 0x3f50624d00097882 */ /* 0x000fe20000000000 */
[----:B------:R-:W-:Y:S01]  /*6710*/  BSSY.RECONVERGENT B4, `(.L_x_221) ;  /* 0x0000017000047945 */ /* 0x000fe20003800200 */
[----:B------:R-:W-:-:S04]  /*6720*/  UMOV UR12, UR9 ;  /* 0x00000009000c7c82 */ /* 0x000fc80008000000 */
[----:B------:R-:W1:Y:S01]  /*6730*/  MUFU.RCP R22, R7 ;  /* 0x0000000700167308 */ /* 0x000e620000001000 */
[----:B0-----:R-:W-:Y:S01]  /*6740*/  DSETP.MAX.AND P0, P1, R2, UR8, PT ;  /* 0x0000000802007e2a */ /* 0x001fe2000b90f000 */
[----:B------:R-:W-:Y:S02]  /*6750*/  MOV R28, R2 ;  /* 0x00000002001c7202 */ /* 0x000fe40000000f00 */
[----:B------:R-:W-:-:S03]  /*6760*/  MOV R2, UR12 ;  /* 0x0000000c00027c02 */ /* 0x000fc60008000f00 */
[----:B------:R-:W-:Y:S02]  /*6770*/  SEL R28, R28, UR8, P0 ;  /* 0x000000081c1c7c07 */ /* 0x000fe40008000000 */
[----:B------:R-:W-:Y:S01]  /*6780*/  FSEL R29, R3, UR12, P0 ;  /* 0x0000000c031d7c08 */ /* 0x000fe20008000000 */
[----:B-1----:R-:W-:-:S05]  /*6790*/  FFMA R3, R22, -R7, 1 ;  /* 0x3f80000016037423 */ /* 0x002fca0000000807 */
        /* <DEDUP_REMOVED lines=14> */
.L_x_222:
[----:B------:R-:W-:Y:S05]  /*6880*/  BSYNC.RECONVERGENT B4 ;  /* 0x0000000000047941 */ /* 0x000fea0003800200 */
.L_x_221:
        /* <DEDUP_REMOVED lines=14> */
.L_x_224:
[----:B------:R-:W-:Y:S05]  /*6970*/  BSYNC.RECONVERGENT B4 ;  /* 0x0000000000047941 */ /* 0x000fea0003800200 */
.L_x_223:
        /* <DEDUP_REMOVED lines=13> */
.L_x_226:
[----:B------:R-:W-:Y:S05]  /*6a50*/  BSYNC.RECONVERGENT B4 ;  /* 0x0000000000047941 */ /* 0x000fea0003800200 */
.L_x_225:
        /* <DEDUP_REMOVED lines=15> */
.L_x_228:
[----:B------:R-:W-:Y:S05]  /*6b50*/  BSYNC.RECONVERGENT B4 ;  /* 0x0000000000047941 */ /* 0x000fea0003800200 */
.L_x_227:
        /* <DEDUP_REMOVED lines=18> */
.L_x_230:
[----:B------:R-:W-:Y:S01]  /*6c80*/  FMUL.FTZ R24, R3, R26 ;  /* 0x0000001a03187220 */ /* 0x000fe20000410000 */
[----:B------:R-:W-:-:S03]  /*6c90*/  FMUL.FTZ R2, R26, 0.5 ;  /* 0x3f0000001a027820 */ /* 0x000fc60000410000 */
[----:B------:R-:W-:-:S04]  /*6ca0*/  FFMA R3, -R24, R24, R3 ;  /* 0x0000001818037223 */ /* 0x000fc80000000103 */
[----:B------:R-:W-:-:S07]  /*6cb0*/  FFMA R24, R3, R2, R24 ;  /* 0x0000000203187223 */ /* 0x000fce0000000018 */
.L_x_231:
[----:B------:R-:W-:Y:S05]  /*6cc0*/  BSYNC.RECONVERGENT B0 ;  /* 0x0000000000007941 */ /* 0x000fea0003800200 */
.L_x_229:
        /* <DEDUP_REMOVED lines=26> */
.L_x_233:
[----:B------:R-:W-:Y:S05]  /*6e70*/  BSYNC.RECONVERGENT B4 ;  /* 0x0000000000047941 */ /* 0x000fea0003800200 */
.L_x_232:
        /* <DEDUP_REMOVED lines=14> */
.L_x_235:
[----:B------:R-:W-:Y:S05]  /*6f60*/  BSYNC.RECONVERGENT B4 ;  /* 0x0000000000047941 */ /* 0x000fea0003800200 */
.L_x_234:
        /* <DEDUP_REMOVED lines=13> */
.L_x_237:
[----:B------:R-:W-:Y:S05]  /*7040*/  BSYNC.RECONVERGENT B4 ;  /* 0x0000000000047941 */ /* 0x000fea0003800200 */
.L_x_236:
        /* <DEDUP_REMOVED lines=15> */
.L_x_239:
[----:B------:R-:W-:Y:S05]  /*7140*/  BSYNC.RECONVERGENT B4 ;  /* 0x0000000000047941 */ /* 0x000fea0003800200 */
.L_x_238:
        /* <DEDUP_REMOVED lines=18> */
.L_x_241:
[----:B------:R-:W-:Y:S01]  /*7270*/  FMUL.FTZ R24, R3, R26 ;  /* 0x0000001a03187220 */ /* 0x000fe20000410000 */
[----:B------:R-:W-:-:S03]  /*7280*/  FMUL.FTZ R2, R26, 0.5 ;  /* 0x3f0000001a027820 */ /* 0x000fc60000410000 */
[----:B------:R-:W-:-:S04]  /*7290*/  FFMA R3, -R24, R24, R3 ;  /* 0x0000001818037223 */ /* 0x000fc80000000103 */
[----:B------:R-:W-:-:S07]  /*72a0*/  FFMA R24, R3, R2, R24 ;  /* 0x0000000203187223 */ /* 0x000fce0000000018 */
.L_x_242:
[----:B------:R-:W-:Y:S05]  /*72b0*/  BSYNC.RECONVERGENT B0 ;  /* 0x0000000000007941 */ /* 0x000fea0003800200 */
.L_x_240:
        /* <DEDUP_REMOVED lines=26> */
.L_x_244:
[----:B------:R-:W-:Y:S05]  /*7460*/  BSYNC.RECONVERGENT B4 ;  /* 0x0000000000047941 */ /* 0x000fea0003800200 */
.L_x_243:
        /* <DEDUP_REMOVED lines=14> */
.L_x_246:
[----:B------:R-:W-:Y:S05]  /*7550*/  BSYNC.RECONVERGENT B4 ;  /* 0x0000000000047941 */ /* 0x000fea0003800200 */
.L_x_245:
        /* <DEDUP_REMOVED lines=13> */
.L_x_248:
[----:B------:R-:W-:Y:S05]  /*7630*/  BSYNC.RECONVERGENT B4 ;  /* 0x0000000000047941 */ /* 0x000fea0003800200 */
.L_x_247:
        /* <DEDUP_REMOVED lines=14> */
.L_x_250:
[----:B------:R-:W-:Y:S05]  /*7720*/  BSYNC.RECONVERGENT B4 ;  /* 0x0000000000047941 */ /* 0x000fea0003800200 */
.L_x_249:
[----:B------:R-:W-:Y:S01]  /*7730*/  IADD3 R6, PT, PT, R6, 0x4, RZ ;  /* 0x0000000406067810 */ /* 0x000fe20007ffe0ff */
[----:B------:R-:W-:Y:S01]  /*7740*/  FFMA R20, -R2, R17, R20 ;  /* 0x0000001102147223 */ /* 0x000fe20000000114 */
[----:B------:R-:W-:Y:S02]  /*7750*/  LOP3.LUT R3, R9, 0xfffffffc, RZ, 0xc0, !PT ;  /* 0xfffffffc09037812 */ /* 0x000fe400078ec0ff */
[----:B------:R-:W-:Y:S02]  /*7760*/  IADD3 R10, PT, PT, R10, 0x4, RZ ;  /* 0x000000040a0a7810 */ /* 0x000fe40007ffe0ff */
[----:B------:R-:W-:-:S13]  /*7770*/  ISETP.NE.AND P0, PT, R6, R3, PT ;  /* 0x000000030600720c */ /* 0x000fda0003f05270 */
[----:B------:R-:W-:Y:S05]  /*7780*/  @P0 BRA `(.L_x_251) ;  /* 0xffffffe400f40947 */ /* 0x000fea000383ffff */
.L_x_206:
[----:B------:R-:W-:Y:S05]  /*7790*/  BSYNC.RECONVERGENT B3 ;  /* 0x0000000000037941 */ /* 0x000fea0003800200 */
.L_x_205:
        /* <DEDUP_REMOVED lines=25> */
.L_x_255:
[----:B------:R-:W-:Y:S01]  /*7930*/  FMUL.FTZ R24, R3, R16 ;  /* 0x0000001003187220 */ /* 0x000fe20000410000 */
[----:B------:R-:W-:-:S03]  /*7940*/  FMUL.FTZ R2, R16, 0.5 ;  /* 0x3f00000010027820 */ /* 0x000fc60000410000 */
[----:B------:R-:W-:-:S04]  /*7950*/  FFMA R3, -R24, R24, R3 ;  /* 0x0000001818037223 */ /* 0x000fc80000000103 */
[----:B------:R-:W-:-:S07]  /*7960*/  FFMA R24, R3, R2, R24 ;  /* 0x0000000203187223 */ /* 0x000fce0000000018 */
.L_x_256:
[----:B------:R-:W-:Y:S05]  /*7970*/  BSYNC.RECONVERGENT B0 ;  /* 0x0000000000007941 */ /* 0x000fea0003800200 */
.L_x_254:
[----:B------:R-:W0:Y:S01]  /*7980*/  F2F.F64.F32 R2, R24 ;  /* 0x0000001800027310 */ /* 0x000e220000201800 */
[----:B------:R-:W1:Y:S01]  /*7990*/  LDC R21, c[0x3][0x8] ;  /* 0x00c00200ff157b82 */ /* 0x000e620000000800 */
        /* <DEDUP_REMOVED lines=8> */
[----:B------:R-:W-:Y:S01]  /*7a20*/  FSEL R17, R3, UR12, P0 ;  /* 0x0000000c03117c08 */ /* 0x000fe20008000000 */
[----:B-1----:R-:W0:Y:S05]  /*7a30*/  MUFU.RCP R8, R21 ;  /* 0x0000001500087308 */ /* 0x002e2a0000001000 */
        /* <DEDUP_REMOVED lines=15> */
.L_x_258:
[----:B------:R-:W-:Y:S05]  /*7b30*/  BSYNC.RECONVERGENT B4 ;  /* 0x0000000000047941 */ /* 0x000fea0003800200 */
.L_x_257:
        /* <DEDUP_REMOVED lines=14> */
.L_x_260:
[----:B------:R-:W-:Y:S05]  /*7c20*/  BSYNC.RECONVERGENT B4 ;  /* 0x0000000000047941 */ /* 0x000fea0003800200 */
.L_x_259:
        /* <DEDUP_REMOVED lines=13> */
.L_x_262:
[----:B------:R-:W-:Y:S05]  /*7d00*/  BSYNC.RECONVERGENT B4 ;  /* 0x0000000000047941 */ /* 0x000fea0003800200 */
.L_x_261:
        /* <DEDUP_REMOVED lines=15> */
.L_x_264:
[----:B------:R-:W-:Y:S05]  /*7e00*/  BSYNC.RECONVERGENT B4 ;  /* 0x0000000000047941 */ /* 0x000fea0003800200 */
.L_x_263:
        /* <DEDUP_REMOVED lines=18> */
.L_x_266:
[----:B------:R-:W-:Y:S01]  /*7f30*/  FMUL.FTZ R24, R3, R22 ;  /* 0x0000001603187220 */ /* 0x000fe20000410000 */
[----:B------:R-:W-:-:S03]  /*7f40*/  FMUL.FTZ R2, R22, 0.5 ;  /* 0x3f00000016027820 */ /* 0x000fc60000410000 */
[----:B------:R-:W-:-:S04]  /*7f50*/  FFMA R3, -R24, R24, R3 ;  /* 0x0000001818037223 */ /* 0x000fc80000000103 */
[----:B------:R-:W-:-:S07]  /*7f60*/  FFMA R24, R3, R2, R24 ;  /* 0x0000000203187223 */ /* 0x000fce0000000018 */
.L_x_267:
[----:B------:R-:W-:Y:S05]  /*7f70*/  BSYNC.RECONVERGENT B0 ;  /* 0x0000000000007941 */ /* 0x000fea0003800200 */
.L_x_265:
        /* <DEDUP_REMOVED lines=27> */
.L_x_269:
[----:B------:R-:W-:Y:S05]  /*8130*/  BSYNC.RECONVERGENT B4 ;  /* 0x0000000000047941 */ /* 0x000fea0003800200 */
.L_x_268:
        /* <DEDUP_REMOVED lines=14> */
.L_x_271:
[----:B------:R-:W-:Y:S05]  /*8220*/  BSYNC.RECONVERGENT B4 ;  /* 0x0000000000047941 */ /* 0x000fea0003800200 */
.L_x_270:
        /* <DEDUP_REMOVED lines=13> */
.L_x_273:
[----:B------:R-:W-:Y:S05]  /*8300*/  BSYNC.RECONVERGENT B4 ;  /* 0x0000000000047941 */ /* 0x000fea0003800200 */
.L_x_272:
        /* <DEDUP_REMOVED lines=14> */
.L_x_275:
[----:B------:R-:W-:Y:S05]  /*83f0*/  BSYNC.RECONVERGENT B4 ;  /* 0x0000000000047941 */ /* 0x000fea0003800200 */
.L_x_274:
[----:B------:R-:W-:Y:S01]  /*8400*/  FFMA R20, -R2, R7, R20 ;  /* 0x0000000702147223 */ /* 0x000fe20000000114 */
[----:B------:R-:W-:-:S07]  /*8410*/  IADD3 R10, PT, PT, R10, 0x2, RZ ;  /* 0x000000020a0a7810 */ /* 0x000fce0007ffe0ff */
.L_x_253:
[----:B------:R-:W-:Y:S05]  /*8420*/  BSYNC.RECONVERGENT B3 ;  /* 0x0000000000037941 */ /* 0x000fea0003800200 */
.L_x_252:
[----:B------:R-:W-:-:S04]  /*8430*/  LOP3.LUT R9, R9, 0x1, RZ, 0xc0, !PT ;  /* 0x0000000109097812 */ /* 0x000fc800078ec0ff */
[----:B------:R-:W-:-:S13]  /*8440*/  ISETP.NE.U32.AND P0, PT, R9, 0x1, PT ;  /* 0x000000010900780c */ /* 0x000fda0003f05070 */
[----:B------:R-:W-:Y:S05]  /*8450*/  @P0 BRA `(.L_x_204) ;  /* 0x0000000400880947 */ /* 0x000fea0003800000 */
[----:B------:R-:W0:Y:S01]  /*8460*/  LDC.64 R2, c[0x0][0x388] ;  /* 0x0000e200ff027b82 */ /* 0x000e220000000a00 */
[----:B------:R-:W-:-:S05]  /*8470*/  SHF.L.U32 R7, R10, 0x1, RZ ;  /* 0x000000010a077819 */ /* 0x000fca00000006ff */
[----:B0-----:R-:W-:Y:S02]  /*8480*/  IMAD.WIDE R2, R7, 0x4, R2 ;  /* 0x0000000407027825 */ /* 0x001fe400078e0202 */
[----:B------:R-:W0:Y:S04]  /*8490*/  LDC.64 R6, c[0x0][0x380] ;  /* 0x0000e000ff067b82 */ /* 0x000e280000000a00 */
        /* <DEDUP_REMOVED lines=16> */
.L_x_277:
[----:B------:R-:W-:Y:S01]  /*85a0*/  FMUL.FTZ R24, R3, R4 ;  /* 0x0000000403187220 */ /* 0x000fe20000410000 */
[----:B------:R-:W-:-:S03]  /*85b0*/  FMUL.FTZ R0, R4, 0.5 ;  /* 0x3f00000004007820 */ /* 0x000fc60000410000 */
[----:B------:R-:W-:-:S04]  /*85c0*/  FFMA R3, -R24, R24, R3 ;  /* 0x0000001818037223 */ /* 0x000fc80000000103 */
[----:B------:R-:W-:-:S07]  /*85d0*/  FFMA R24, R3, R0, R24 ;  /* 0x0000000003187223 */ /* 0x000fce0000000018 */
.L_x_278:
[----:B------:R-:W-:Y:S05]  /*85e0*/  BSYNC.RECONVERGENT B0 ;  /* 0x0000000000007941 */ /* 0x000fea0003800200 */
.L_x_276:
[----:B------:R-:W0:Y:S01]  /*85f0*/  F2F.F64.F32 R2, R24 ;  /* 0x0000001800027310 */ /* 0x000e220000201800 */
[----:B------:R-:W1:Y:S01]  /*8600*/  LDC R9, c[0x3][0x8] ;  /* 0x00c00200ff097b82 */ /* 0x000e620000000800 */
        /* <DEDUP_REMOVED lines=8> */
[----:B------:R-:W-:Y:S01]  /*8690*/  SEL R6, R6, UR8, P0 ;  /* 0x0000000806067c07 */ /* 0x000fe20008000000 */
        /* <DEDUP_REMOVED lines=16> */
.L_x_280:
[----:B------:R-:W-:Y:S05]  /*87a0*/  BSYNC.RECONVERGENT B3 ;  /* 0x0000000000037941 */ /* 0x000fea0003800200 */
.L_x_279:
        /* <DEDUP_REMOVED lines=14> */
.L_x_282:
[----:B------:R-:W-:Y:S05]  /*8890*/  BSYNC.RECONVERGENT B3 ;  /* 0x0000000000037941 */ /* 0x000fea0003800200 */
.L_x_281:
        /* <DEDUP_REMOVED lines=13> */
.L_x_284:
[----:B------:R-:W-:Y:S05]  /*8970*/  BSYNC.RECONVERGENT B3 ;  /* 0x0000000000037941 */ /* 0x000fea0003800200 */
.L_x_283:
        /* <DEDUP_REMOVED lines=14> */
.L_x_286:
[----:B------:R-:W-:Y:S05]  /*8a60*/  BSYNC.RECONVERGENT B3 ;  /* 0x0000000000037941 */ /* 0x000fea0003800200 */
.L_x_285:
[----:B------:R-:W-:-:S07]  /*8a70*/  FFMA R20, -R2, R4, R20 ;  /* 0x0000000402147223 */ /* 0x000fce0000000114 */
.L_x_204:
[----:B------:R-:W-:Y:S05]  /*8a80*/  BSYNC.RECONVERGENT B2 ;  /* 0x0000000000027941 */ /* 0x000fea0003800200 */
.L_x_203:
        /* <DEDUP_REMOVED lines=9> */
        .weak           $__internal_2_$__cuda_sm20_sqrt_rn_f32_slowpath
        .type           $__internal_2_$__cuda_sm20_sqrt_rn_f32_slowpath,@function
        .size           $__internal_2_$__cuda_sm20_sqrt_rn_f32_slowpath,($__internal_3_$__cuda_sm3x_div_rn_noftz_f32_slowpath - $__internal_2_$__cuda_sm20_sqrt_rn_f32_slowpath)
$__internal_2_$__cuda_sm20_sqrt_rn_f32_slowpath:
[----:B------:R-:W-:-:S13]  /*8b20*/  LOP3.LUT P0, RZ, R3, 0x7fffffff, RZ, 0xc0, !PT ;  /* 0x7fffffff03ff7812 */ /* 0x000fda000780c0ff */
[----:B------:R-:W-:Y:S01]  /*8b30*/  @!P0 MOV R24, R3 ;  /* 0x0000000300188202 */ /* 0x000fe20000000f00 */
        /* <DEDUP_REMOVED lines=11> */
[----:B------:R-:W-:-:S03]  /*8bf0*/  @P0 FMUL.FTZ R21, R21, 0.5 ;  /* 0x3f00000015150820 */ /* 0x000fc60000410000 */
[----:B------:R-:W-:-:S04]  /*8c00*/  @P0 FADD.FTZ R22, -R23, -RZ ;  /* 0x800000ff17160221 */ /* 0x000fc80000010100 */
[----:B------:R-:W-:Y:S01]  /*8c10*/  @P0 FFMA R22, R23, R22, R24 ;  /* 0x0000001617160223 */ /* 0x000fe20000000018 */
[----:B------:R-:W-:-:S03]  /*8c20*/  @!P0 MOV R24, R3 ;  /* 0x0000000300188202 */ /* 0x000fc60000000f00 */
[----:B------:R-:W-:-:S04]  /*8c30*/  @P0 FFMA R21, R22, R21, R23 ;  /* 0x0000001516150223 */ /* 0x000fc80000000017 */
[----:B------:R-:W-:-:S07]  /*8c40*/  @P0 FMUL.FTZ R24, R21, 2.3283064365386962891e-10 ;  /* 0x2f80000015180820 */ /* 0x000fce0000410000 */
.L_x_288:
[----:B------:R-:W-:-:S04]  /*8c50*/  HFMA2 R3, -RZ, RZ, 0, 0 ;  /* 0x00000000ff037431 */ /* 0x000fc800000001ff */
[----:B------:R-:W-:Y:S05]  /*8c60*/  RET.REL.NODEC R2 `(_Z19kernelForceDirectedPfPiS0_S_f) ;  /* 0xffffff7002e47950 */ /* 0x000fea0003c3ffff */
        .weak           $__internal_3_$__cuda_sm3x_div_rn_noftz_f32_slowpath
        .type           $__internal_3_$__cuda_sm3x_div_rn_noftz_f32_slowpath,@function
        .size           $__internal_3_$__cuda_sm3x_div_rn_noftz_f32_slowpath,(.L_x_304 - $__internal_3_$__cuda_sm3x_div_rn_noftz_f32_slowpath)
$__internal_3_$__cuda_sm3x_div_rn_noftz_f32_slowpath:
[----:B------:R-:W-:Y:S01]  /*8c70*/  SHF.R.U32.HI R22, RZ, 0x17, R3 ;  /* 0x00000017ff167819 */ /* 0x000fe20000011603 */
[----:B------:R-:W-:Y:S01]  /*8c80*/  BSSY.RECONVERGENT B0, `(.L_x_289) ;  /* 0x0000063000007945 */ /* 0x000fe20003800200 */
[----:B------:R-:W-:Y:S02]  /*8c90*/  SHF.R.U32.HI R23, RZ, 0x17, R2 ;  /* 0x00000017ff177819 */ /* 0x000fe40000011602 */
[----:B------:R-:W-:Y:S02]  /*8ca0*/  LOP3.LUT R22, R22, 0xff, RZ, 0xc0, !PT ;  /* 0x000000ff16167812 */ /* 0x000fe400078ec0ff */
[----:B------:R-:W-:Y:S02]  /*8cb0*/  LOP3.LUT R23, R23, 0xff, RZ, 0xc0, !PT ;  /* 0x000000ff17177812 */ /* 0x000fe400078ec0ff */
[----:B------:R-:W-:Y:S02]  /*8cc0*/  IADD3 R24, PT, PT, R22, -0x1, RZ ;  /* 0xffffffff16187810 */ /* 0x000fe40007ffe0ff */
[----:B------:R-:W-:-:S02]  /*8cd0*/  IADD3 R25, PT, PT, R23, -0x1, RZ ;  /* 0xffffffff17197810 */ /* 0x000fc40007ffe0ff */
[----:B------:R-:W-:-:S04]  /*8ce0*/  ISETP.GT.U32.AND P0, PT, R24, 0xfd, PT ;  /* 0x000000fd1800780c */ /* 0x000fc80003f04070 */
[----:B------:R-:W-:-:S13]  /*8cf0*/  ISETP.GT.U32.OR P0, PT, R25, 0xfd, P0 ;  /* 0x000000fd1900780c */ /* 0x000fda0000704470 */
[----:B------:R-:W-:Y:S01]  /*8d00*/  @!P0 MOV R25, RZ ;  /* 0x000000ff00198202 */ /* 0x000fe20000000f00 */
        /* <DEDUP_REMOVED lines=18> */
[----:B------:R-:W-:-:S04]  /*8e30*/  IADD3 R24, PT, PT, R23, -0x1, RZ ;  /* 0xffffffff17187810 */ /* 0x000fc80007ffe0ff */
[----:B------:R-:W-:-:S07]  /*8e40*/  ISETP.GE.AND P0, PT, R24, RZ, PT ;  /* 0x000000ff1800720c */ /* 0x000fce0003f06270 */
[----:B------:R-:W-:-:S06]  /*8e50*/  @!P1 FFMA R3, R3, 1.84467440737095516160e+19, RZ ;  /* 0x5f80000003039823 */ /* 0x000fcc00000000ff */
[----:B------:R-:W-:Y:S01]  /*8e60*/  @P0 MOV R25, RZ ;  /* 0x000000ff00190202 */ /* 0x000fe20000000f00 */
[----:B------:R-:W-:Y:S01]  /*8e70*/  @!P0 FFMA R2, R2, 1.84467440737095516160e+19, RZ ;  /* 0x5f80000002028823 */ /* 0x000fe200000000ff */
[----:B------:R-:W-:-:S04]  /*8e80*/  @!P0 MOV R25, 0xffffffc0 ;  /* 0xffffffc000198802 */ /* 0x000fc80000000f00 */
[----:B------:R-:W-:-:S07]  /*8e90*/  @!P1 IADD3 R25, PT, PT, R25, 0x40, RZ ;  /* 0x0000004019199810 */ /* 0x000fce0007ffe0ff */
.L_x_290:
[----:B------:R-:W-:Y:S01]  /*8ea0*/  LEA R24, R22, 0xc0800000, 0x17 ;  /* 0xc080000016187811 */ /* 0x000fe200078eb8ff */
[----:B------:R-:W-:Y:S01]  /*8eb0*/  BSSY.RECONVERGENT B1, `(.L_x_295) ;  /* 0x0000036000017945 */ /* 0x000fe20003800200 */
[----:B------:R-:W-:Y:S02]  /*8ec0*/  IADD3 R23, PT, PT, R23, -0x7f, RZ ;  /* 0xffffff8117177810 */ /* 0x000fe40007ffe0ff */
[----:B------:R-:W-:-:S03]  /*8ed0*/  IADD3 R24, PT, PT, -R24, R3, RZ ;  /* 0x0000000318187210 */ /* 0x000fc60007ffe1ff */
[----:B------:R-:W-:Y:S01]  /*8ee0*/  IMAD R2, R23, -0x800000, R2 ;  /* 0xff80000017027824 */ /* 0x000fe200078e0202 */
[----:B------:R0:W1:Y:S02]  /*8ef0*/  MUFU.RCP R3, R24 ;  /* 0x0000001800037308 */ /* 0x0000640000001000 */
[----:B0-----:R-:W-:-:S04]  /*8f00*/  FADD.FTZ R24, -R24, -RZ ;  /* 0x800000ff18187221 */ /* 0x001fc80000010100 */
[----:B-1----:R-:W-:-:S04]  /*8f10*/  FFMA R26, R3, R24, 1 ;  /* 0x3f800000031a7423 */ /* 0x002fc80000000018 */
[----:B------:R-:W-:Y:S01]  /*8f20*/  FFMA R3, R3, R26, R3 ;  /* 0x0000001a03037223 */ /* 0x000fe20000000003 */
[----:B------:R-:W-:-:S03]  /*8f30*/  IADD3 R26, PT, PT, R23, 0x7f, -R22 ;  /* 0x0000007f171a7810 */ /* 0x000fc60007ffe816 */
[----:B------:R-:W-:-:S04]  /*8f40*/  FFMA R22, R2, R3, RZ ;  /* 0x0000000302167223 */ /* 0x000fc800000000ff */
[----:B------:R-:W-:-:S04]  /*8f50*/  FFMA R23, R24, R22, R2 ;  /* 0x0000001618177223 */ /* 0x000fc80000000002 */
[----:B------:R-:W-:-:S04]  /*8f60*/  FFMA R23, R3, R23, R22 ;  /* 0x0000001703177223 */ /* 0x000fc80000000016 */
[----:B------:R-:W-:Y:S01]  /*8f70*/  FFMA R22, R24, R23, R2 ;  /* 0x0000001718167223 */ /* 0x000fe20000000002 */
[----:B------:R-:W-:-:S03]  /*8f80*/  IADD3 R24, PT, PT, R26, R25, RZ ;  /* 0x000000191a187210 */ /* 0x000fc60007ffe0ff */
[----:B------:R-:W-:-:S05]  /*8f90*/  FFMA R2, R3, R22, R23 ;  /* 0x0000001603027223 */ /* 0x000fca0000000017 */
[----:B------:R-:W-:-:S04]  /*8fa0*/  SHF.R.U32.HI R25, RZ, 0x17, R2 ;  /* 0x00000017ff197819 */ /* 0x000fc80000011602 */
[----:B------:R-:W-:-:S04]  /*8fb0*/  LOP3.LUT R25, R25, 0xff, RZ, 0xc0, !PT ;  /* 0x000000ff19197812 */ /* 0x000fc800078ec0ff */
[----:B------:R-:W-:-:S04]  /*8fc0*/  IADD3 R25, PT, PT, R25, R24, RZ ;  /* 0x0000001819197210 */ /* 0x000fc80007ffe0ff */
[----:B------:R-:W-:-:S04]  /*8fd0*/  IADD3 R26, PT, PT, R25, -0x1, RZ ;  /* 0xffffffff191a7810 */ /* 0x000fc80007ffe0ff */
        /* <DEDUP_REMOVED lines=10> */
[CCC-:B------:R-:W-:Y:S01]  /*9080*/  FFMA.RP R26, R3.reuse, R22.reuse, R23.reuse ;  /* 0x00000016031a7223 */ /* 0x1c0fe20000008017 */
[----:B------:R-:W-:Y:S01]  /*9090*/  FFMA.RM R3, R3, R22, R23 ;  /* 0x0000001603037223 */ /* 0x000fe20000004017 */
[C---:B------:R-:W-:Y:S02]  /*90a0*/  IADD3 R22, PT, PT, R25.reuse, 0x20, RZ ;  /* 0x0000002019167810 */ /* 0x040fe40007ffe0ff */
[----:B------:R-:W-:Y:S02]  /*90b0*/  LOP3.LUT R23, R24, 0x7fffff, RZ, 0xc0, !PT ;  /* 0x007fffff18177812 */ /* 0x000fe400078ec0ff */
[----:B------:R-:W-:Y:S02]  /*90c0*/  ISETP.NE.AND P3, PT, R25, RZ, PT ;  /* 0x000000ff1900720c */ /* 0x000fe40003f65270 */
[----:B------:R-:W-:Y:S02]  /*90d0*/  LOP3.LUT R23, R23, 0x800000, RZ, 0xfc, !PT ;  /* 0x0080000017177812 */ /* 0x000fe400078efcff */
[----:B------:R-:W-:-:S02]  /*90e0*/  ISETP.NE.AND P1, PT, R25, RZ, PT ;  /* 0x000000ff1900720c */ /* 0x000fc40003f25270 */
[----:B------:R-:W-:Y:S02]  /*90f0*/  IADD3 R25, PT, PT, -R25, RZ, RZ ;  /* 0x000000ff19197210 */ /* 0x000fe40007ffe1ff */
[----:B------:R-:W-:Y:S02]  /*9100*/  SHF.L.U32 R22, R23, R22, RZ ;  /* 0x0000001617167219 */ /* 0x000fe400000006ff */
[----:B------:R-:W-:Y:S02]  /*9110*/  FSETP.NEU.FTZ.AND P0, PT, R26, R3, PT ;  /* 0x000000031a00720b */ /* 0x000fe40003f1d000 */
[----:B------:R-:W-:Y:S02]  /*9120*/  SEL R25, R25, RZ, P3 ;  /* 0x000000ff19197207 */ /* 0x000fe40001800000 */
[----:B------:R-:W-:Y:S02]  /*9130*/  ISETP.NE.AND P1, PT, R22, RZ, P1 ;  /* 0x000000ff1600720c */ /* 0x000fe40000f25270 */
[----:B------:R-:W-:-:S02]  /*9140*/  SHF.R.U32.HI R23, RZ, R25, R23 ;  /* 0x00000019ff177219 */ /* 0x000fc40000011617 */
[----:B------:R-:W-:Y:S02]  /*9150*/  PLOP3.LUT P0, PT, P0, P1, PT, 0xf8, 0x8f ;  /* 0x00000000008f781c */ /* 0x000fe40000703f70 */
[----:B------:R-:W-:Y:S02]  /*9160*/  SHF.R.U32.HI R22, RZ, 0x1, R23 ;  /* 0x00000001ff167819 */ /* 0x000fe40000011617 */
[----:B------:R-:W-:-:S04]  /*9170*/  SEL R3, RZ, 0x1, !P0 ;  /* 0x00000001ff037807 */ /* 0x000fc80004000000 */
[----:B------:R-:W-:-:S04]  /*9180*/  LOP3.LUT R3, R3, 0x1, R22, 0xf8, !PT ;  /* 0x0000000103037812 */ /* 0x000fc800078ef816 */
[----:B------:R-:W-:-:S04]  /*9190*/  LOP3.LUT R3, R3, R23, RZ, 0xc0, !PT ;  /* 0x0000001703037212 */ /* 0x000fc800078ec0ff */
[----:B------:R-:W-:-:S04]  /*91a0*/  IADD3 R3, PT, PT, R22, R3, RZ ;  /* 0x0000000316037210 */ /* 0x000fc80007ffe0ff */
[----:B------:R-:W-:Y:S01]  /*91b0*/  LOP3.LUT R2, R3, R2, RZ, 0xfc, !PT ;  /* 0x0000000203027212 */ /* 0x000fe200078efcff */
[----:B------:R-:W-:Y:S06]  /*91c0*/  BRA `(.L_x_298) ;  /* 0x0000000000107947 */ /* 0x000fec0003800000 */
.L_x_297:
[----:B------:R-:W-:-:S04]  /*91d0*/  LOP3.LUT R2, R2, 0x80000000, RZ, 0xc0, !PT ;  /* 0x8000000002027812 */ /* 0x000fc800078ec0ff */
[----:B------:R-:W-:Y:S01]  /*91e0*/  LOP3.LUT R2, R2, 0x7f800000, RZ, 0xfc, !PT ;  /* 0x7f80000002027812 */ /* 0x000fe200078efcff */
[----:B------:R-:W-:Y:S06]  /*91f0*/  BRA `(.L_x_298) ;  /* 0x0000000000047947 */ /* 0x000fec0003800000 */
.L_x_296:
[----:B------:R-:W-:-:S07]  /*9200*/  LEA R2, R24, R2, 0x17 ;  /* 0x0000000218027211 */ /* 0x000fce00078eb8ff */
.L_x_298:
[----:B------:R-:W-:Y:S05]  /*9210*/  BSYNC.RECONVERGENT B1 ;  /* 0x0000000000017941 */ /* 0x000fea0003800200 */
.L_x_295:
[----:B------:R-:W-:Y:S05]  /*9220*/  BRA `(.L_x_299) ;  /* 0x0000000000207947 */ /* 0x000fea0003800000 */
.L_x_294:
[----:B------:R-:W-:-:S04]  /*9230*/  LOP3.LUT R2, R3, 0x80000000, R2, 0x48, !PT ;  /* 0x8000000003027812 */ /* 0x000fc800078e4802 */
[----:B------:R-:W-:Y:S01]  /*9240*/  LOP3.LUT R2, R2, 0x7f800000, RZ, 0xfc, !PT ;  /* 0x7f80000002027812 */ /* 0x000fe200078efcff */
[----:B------:R-:W-:Y:S06]  /*9250*/  BRA `(.L_x_299) ;  /* 0x0000000000147947 */ /* 0x000fec0003800000 */
.L_x_293:
[----:B------:R-:W-:Y:S01]  /*9260*/  LOP3.LUT R2, R3, 0x80000000, R2, 0x48, !PT ;  /* 0x8000000003027812 */ /* 0x000fe200078e4802 */
[----:B------:R-:W-:Y:S06]  /*9270*/  BRA `(.L_x_299) ;  /* 0x00000000000c7947 */ /* 0x000fec0003800000 */
.L_x_292:
[----:B------:R-:W0:Y:S01]  /*9280*/  MUFU.RSQ R2, -QNAN ;  /* 0xffc0000000027908 */ /* 0x000e220000001400 */
[----:B------:R-:W-:Y:S05]  /*9290*/  BRA `(.L_x_299) ;  /* 0x0000000000047947 */ /* 0x000fea0003800000 */
.L_x_291:
[----:B------:R-:W-:-:S07]  /*92a0*/  FADD.FTZ R2, R2, R3 ;  /* 0x0000000302027221 */ /* 0x000fce0000010000 */
.L_x_299:
[----:B------:R-:W-:Y:S05]  /*92b0*/  BSYNC.RECONVERGENT B0 ;  /* 0x0000000000007941 */ /* 0x000fea0003800200 */
.L_x_289:
[----:B------:R-:W-:Y:S01]  /*92c0*/  HFMA2 R23, -RZ, RZ, 0, 0 ;  /* 0x00000000ff177431 */ /* 0x000fe200000001ff */
[----:B------:R-:W-:-:S04]  /*92d0*/  MOV R22, R21 ;  /* 0x0000001500167202 */ /* 0x000fc80000000f00 */
[----:B0-----:R-:W-:Y:S05]  /*92e0*/  RET.REL.NODEC R22 `(_Z19kernelForceDirectedPfPiS0_S_f) ;  /* 0xffffff6c16447950 */ /* 0x001fea0003c3ffff */
.L_x_300:
        /* <DEDUP_REMOVED lines=9> */
.L_x_304:


//--------------------- .nv.shared.reserved.0     --------------------------
	.section	.nv.shared.reserved.0,"aw",@nobits
	.weak		__nv_reservedSMEM_offset_0_alias
	.size		__nv_reservedSMEM_offset_0_alias, 0, 64
	.other		__nv_reservedSMEM_offset_0_alias,@"STO_CUDA_RESERVED_SHARED STV_DEFAULT"
__nv_reservedSMEM_offset_0_alias:
	.zero		0
	.zero		64


//--------------------- .nv.constant0._Z12kernelUpdatePfS_ --------------------------
	.section	.nv.constant0._Z12kernelUpdatePfS_,"a",@progbits
	.sectionflags	@""
	.align	4
.nv.constant0._Z12kernelUpdatePfS_:
	.zero		912


//--------------------- .nv.constant0._Z19kernelForceDirectedPfPiS0_S_f --------------------------
	.section	.nv.constant0._Z19kernelForceDirectedPfPiS0_S_f,"a",@progbits
	.sectionflags	@""
	.align	4
.nv.constant0._Z19kernelForceDirectedPfPiS0_S_f:
	.zero		932


//--------------------- SYMBOLS --------------------------

	.type		.nv.reservedSmem.offset0,@object
	.size		.nv.reservedSmem.offset0,0x4
